def attn_fwd(
    Q,
    K,
    V,
    Out,
    Lse,
    sm_scale,
    stride_qz,
    stride_qh,
    stride_qm,
    stride_qk,
    stride_kz,
    stride_kh,
    stride_kn,
    stride_kk,
    stride_vz,
    stride_vh,
    stride_vn,
    stride_vk,
    stride_oz,
    stride_oh,
    stride_om,
    stride_ok,
    seqlen_q,
    seqlen_k,
    BLOCK_M: tl.constexpr,
    BLOCK_N: tl.constexpr,
    HEAD_DIM: tl.constexpr,
    CAUSAL: tl.constexpr,
):
    start_m = tl.program_id(0)
    off_hz = tl.program_id(1)
    q_off = off_hz * stride_qh
    k_off = off_hz * stride_kh
    v_off = off_hz * stride_vh
    offs_m = start_m * BLOCK_M + tl.arange(0, BLOCK_M)
    offs_d = tl.arange(0, HEAD_DIM)
    offs_n = tl.arange(0, BLOCK_N)
    q_ptrs = Q + q_off + offs_m[:, None] * stride_qm + offs_d[None, :] * stride_qk
    k_ptrs = K + k_off + offs_d[:, None] * stride_kk + offs_n[None, :] * stride_kn
    v_ptrs = V + v_off + offs_n[:, None] * stride_vn + offs_d[None, :] * stride_vk
    m_i = tl.full([BLOCK_M], float("-inf"), dtype=tl.float32)
    l_i = tl.zeros([BLOCK_M], dtype=tl.float32) + 1.0
    acc = tl.zeros([BLOCK_M, HEAD_DIM], dtype=tl.float32)
    q = tl.load(q_ptrs)
    acc, l_i, m_i = _attn_fwd_inner(
        acc,
        l_i,
        m_i,
        q,
        k_ptrs,
        v_ptrs,
        sm_scale,
        stride_kn,
        stride_vn,
        start_m,
        seqlen_k,
        BLOCK_M,
        BLOCK_N,
        HEAD_DIM,
        CAUSAL,
    )
    acc = acc / l_i[:, None]
    lse = m_i + tl.math.log2(l_i) / 1.4426950408889634
    o_ptrs = (
        Out
        + off_hz * stride_oh
        + offs_m[:, None] * stride_om
        + offs_d[None, :] * stride_ok
    )
    tl.store(o_ptrs, acc.to(Out.dtype.element_ty))
    tl.store(Lse + off_hz * seqlen_q + offs_m, lse)

# config = {"BLOCK_M": 32, "BLOCK_N": 128, "HEAD_DIM": 128, "arch": "sm_90", "causal": true, "dtype": "fp8e4m3", "num_stages": 2, "num_warps": 8}
# arch = sm_90


// ===== COMPILED SASS (sm_90a) =====

	.target	sm_90a

	.elftype	@"ET_EXEC"


//--------------------- .note.nv.tkinfo           --------------------------
	.section	.note.nv.tkinfo,"",@"SHT_NOTE"
	.sectionflags	@"SHF_NOTE_NV_TKINFO"
	.tkinfo
        /*0018*/ 	.word	0x00000002
        /*0030*/ 	.string	""
        /*0030*/ 	.string	"ptxas"
        /*0030*/ 	.string	"Cuda compilation tools, release 13.0, V13.0.88"
        /*0030*/ 	.string	"Build cuda_13.0.r13.0/compiler.36424714_0"
        /*0030*/ 	.string	"-v  -suppress-debug-info  -lineinfo  -arch sm_90a "



//--------------------- .note.nv.cuinfo           --------------------------
	.section	.note.nv.cuinfo,"",@"SHT_NOTE"
	.sectionflags	@"SHF_NOTE_NV_CUINFO"
        /*0018*/ 	.short	0x0002
        /*001a*/ 	.short	0x005a
        /*001c*/ 	.short	0x0082
	.zero		2


//--------------------- .nv.info                  --------------------------
	.section	.nv.info,"",@"SHT_CUDA_INFO"
	.align	4


	//----- nvinfo : EIATTR_REGCOUNT
	.align		4
        /*0000*/ 	.byte	0x04, 0x2f
        /*0002*/ 	.short	(.L_2 - .L_1)
	.align		4
.L_1:
        /*0004*/ 	.word	index@(attn_fwd)
        /*0008*/ 	.word	0x000000ff


	//----- nvinfo : EIATTR_FRAME_SIZE
	.align		4
.L_2:
        /*000c*/ 	.byte	0x04, 0x11
        /*000e*/ 	.short	(.L_4 - .L_3)
	.align		4
.L_3:
        /*0010*/ 	.word	index@(attn_fwd)
        /*0014*/ 	.word	0x00000218


	//----- nvinfo : EIATTR_MIN_STACK_SIZE
	.align		4
.L_4:
        /*0018*/ 	.byte	0x04, 0x12
        /*001a*/ 	.short	(.L_6 - .L_5)
	.align		4
.L_5:
        /*001c*/ 	.word	index@(attn_fwd)
        /*0020*/ 	.word	0x00000218
.L_6:


//--------------------- .nv.compat                --------------------------
	.section	.nv.compat,"",@"SHT_CUDA_COMPAT_INFO"
	.align	4
        /*0000*/ 	.byte	0x02, 0x09, 0x01, 0x00, 0x02, 0x02, 0x02, 0x00, 0x02, 0x05, 0x05, 0x00, 0x03, 0x07, 0x01, 0x01
        /*0010*/ 	.byte	0x02, 0x03, 0x00, 0x00, 0x02, 0x06, 0x01, 0x00, 0x04, 0x0b, 0x08, 0x00, 0x00, 0x00, 0x00, 0x00
        /*0020*/ 	.byte	0x00, 0x00, 0x00, 0x00


//--------------------- .nv.info.attn_fwd         --------------------------
	.section	.nv.info.attn_fwd,"",@"SHT_CUDA_INFO"
	.sectionflags	@""
	.align	4


	//----- nvinfo : EIATTR_CUDA_API_VERSION
	.align		4
        /*0000*/ 	.byte	0x04, 0x37
        /*0002*/ 	.short	(.L_8 - .L_7)
.L_7:
        /*0004*/ 	.word	0x00000082


	//----- nvinfo : EIATTR_KPARAM_INFO
	.align		4
.L_8:
        /*0008*/ 	.byte	0x04, 0x17
        /*000a*/ 	.short	(.L_10 - .L_9)
.L_9:
        /*000c*/ 	.word	0x00000000
        /*0010*/ 	.short	0x0019
        /*0012*/ 	.short	0x0080
        /*0014*/ 	.byte	0x00, 0xf4, 0x21, 0x00


	//----- nvinfo : EIATTR_KPARAM_INFO
	.align		4
.L_10:
        /*0018*/ 	.byte	0x04, 0x17
        /*001a*/ 	.short	(.L_12 - .L_11)
.L_11:
        /*001c*/ 	.word	0x00000000
        /*0020*/ 	.short	0x0018
        /*0022*/ 	.short	0x0078
        /*0024*/ 	.byte	0x00, 0xf4, 0x21, 0x00


	//----- nvinfo : EIATTR_KPARAM_INFO
	.align		4
.L_12:
        /*0028*/ 	.byte	0x04, 0x17
        /*002a*/ 	.short	(.L_14 - .L_13)
.L_13:
        /*002c*/ 	.word	0x00000000
        /*0030*/ 	.short	0x0017
        /*0032*/ 	.short	0x0070
        /*0034*/ 	.byte	0x00, 0xf0, 0x11, 0x00


	//----- nvinfo : EIATTR_KPARAM_INFO
	.align		4
.L_14:
        /*0038*/ 	.byte	0x04, 0x17
        /*003a*/ 	.short	(.L_16 - .L_15)
.L_15:
        /*003c*/ 	.word	0x00000000
        /*0040*/ 	.short	0x0016
        /*0042*/ 	.short	0x006c
        /*0044*/ 	.byte	0x00, 0xf0, 0x11, 0x00


	//----- nvinfo : EIATTR_KPARAM_INFO
	.align		4
.L_16:
        /*0048*/ 	.byte	0x04, 0x17
        /*004a*/ 	.short	(.L_18 - .L_17)
.L_17:
        /*004c*/ 	.word	0x00000000
        /*0050*/ 	.short	0x0015
        /*0052*/ 	.short	0x0068
        /*0054*/ 	.byte	0x00, 0xf0, 0x11, 0x00


	//----- nvinfo : EIATTR_KPARAM_INFO
	.align		4
.L_18:
        /*0058*/ 	.byte	0x04, 0x17
        /*005a*/ 	.short	(.L_20 - .L_19)
.L_19:
        /*005c*/ 	.word	0x00000000
        /*0060*/ 	.short	0x0014
        /*0062*/ 	.short	0x0064
        /*0064*/ 	.byte	0x00, 0xf0, 0x11, 0x00


	//----- nvinfo : EIATTR_KPARAM_INFO
	.align		4
.L_20:
        /*0068*/ 	.byte	0x04, 0x17
        /*006a*/ 	.short	(.L_22 - .L_21)
.L_21:
        /*006c*/ 	.word	0x00000000
        /*0070*/ 	.short	0x0013
        /*0072*/ 	.short	0x0060
        /*0074*/ 	.byte	0x00, 0xf0, 0x11, 0x00


	//----- nvinfo : EIATTR_KPARAM_INFO
	.align		4
.L_22:
        /*0078*/ 	.byte	0x04, 0x17
        /*007a*/ 	.short	(.L_24 - .L_23)
.L_23:
        /*007c*/ 	.word	0x00000000
        /*0080*/ 	.short	0x0012
        /*0082*/ 	.short	0x005c
        /*0084*/ 	.byte	0x00, 0xf0, 0x11, 0x00


	//----- nvinfo : EIATTR_KPARAM_INFO
	.align		4
.L_24:
        /*0088*/ 	.byte	0x04, 0x17
        /*008a*/ 	.short	(.L_26 - .L_25)
.L_25:
        /*008c*/ 	.word	0x00000000
        /*0090*/ 	.short	0x0011
        /*0092*/ 	.short	0x0058
        /*0094*/ 	.byte	0x00, 0xf0, 0x11, 0x00


	//----- nvinfo : EIATTR_KPARAM_INFO
	.align		4
.L_26:
        /*0098*/ 	.byte	0x04, 0x17
        /*009a*/ 	.short	(.L_28 - .L_27)
.L_27:
        /*009c*/ 	.word	0x00000000
        /*00a0*/ 	.short	0x0010
        /*00a2*/ 	.short	0x0054
        /*00a4*/ 	.byte	0x00, 0xf0, 0x11, 0x00


	//----- nvinfo : EIATTR_KPARAM_INFO
	.align		4
.L_28:
        /*00a8*/ 	.byte	0x04, 0x17
        /*00aa*/ 	.short	(.L_30 - .L_29)
.L_29:
        /*00ac*/ 	.word	0x00000000
        /*00b0*/ 	.short	0x000f
        /*00b2*/ 	.short	0x0050
        /*00b4*/ 	.byte	0x00, 0xf0, 0x11, 0x00


	//----- nvinfo : EIATTR_KPARAM_INFO
	.align		4
.L_30:
        /*00b8*/ 	.byte	0x04, 0x17
        /*00ba*/ 	.short	(.L_32 - .L_31)
.L_31:
        /*00bc*/ 	.word	0x00000000
        /*00c0*/ 	.short	0x000e
        /*00c2*/ 	.short	0x004c
        /*00c4*/ 	.byte	0x00, 0xf0, 0x11, 0x00


	//----- nvinfo : EIATTR_KPARAM_INFO
	.align		4
.L_32:
        /*00c8*/ 	.byte	0x04, 0x17
        /*00ca*/ 	.short	(.L_34 - .L_33)
.L_33:
        /*00cc*/ 	.word	0x00000000
        /*00d0*/ 	.short	0x000d
        /*00d2*/ 	.short	0x0048
        /*00d4*/ 	.byte	0x00, 0xf0, 0x11, 0x00


	//----- nvinfo : EIATTR_KPARAM_INFO
	.align		4
.L_34:
        /*00d8*/ 	.byte	0x04, 0x17
        /*00da*/ 	.short	(.L_36 - .L_35)
.L_35:
        /*00dc*/ 	.word	0x00000000
        /*00e0*/ 	.short	0x000c
        /*00e2*/ 	.short	0x0044
        /*00e4*/ 	.byte	0x00, 0xf0, 0x11, 0x00


	//----- nvinfo : EIATTR_KPARAM_INFO
	.align		4
.L_36:
        /*00e8*/ 	.byte	0x04, 0x17
        /*00ea*/ 	.short	(.L_38 - .L_37)
.L_37:
        /*00ec*/ 	.word	0x00000000
        /*00f0*/ 	.short	0x000b
        /*00f2*/ 	.short	0x0040
        /*00f4*/ 	.byte	0x00, 0xf0, 0x11, 0x00


	//----- nvinfo : EIATTR_KPARAM_INFO
	.align		4
.L_38:
        /*00f8*/ 	.byte	0x04, 0x17
        /*00fa*/ 	.short	(.L_40 - .L_39)
.L_39:
        /*00fc*/ 	.word	0x00000000
        /*0100*/ 	.short	0x000a
        /*0102*/ 	.short	0x003c
        /*0104*/ 	.byte	0x00, 0xf0, 0x11, 0x00


	//----- nvinfo : EIATTR_KPARAM_INFO
	.align		4
.L_40:
        /*0108*/ 	.byte	0x04, 0x17
        /*010a*/ 	.short	(.L_42 - .L_41)
.L_41:
        /*010c*/ 	.word	0x00000000
        /*0110*/ 	.short	0x0009
        /*0112*/ 	.short	0x0038
        /*0114*/ 	.byte	0x00, 0xf0, 0x11, 0x00


	//----- nvinfo : EIATTR_KPARAM_INFO
	.align		4
.L_42:
        /*0118*/ 	.byte	0x04, 0x17
        /*011a*/ 	.short	(.L_44 - .L_43)
.L_43:
        /*011c*/ 	.word	0x00000000
        /*0120*/ 	.short	0x0008
        /*0122*/ 	.short	0x0034
        /*0124*/ 	.byte	0x00, 0xf0, 0x11, 0x00


	//----- nvinfo : EIATTR_KPARAM_INFO
	.align		4
.L_44:
        /*0128*/ 	.byte	0x04, 0x17
        /*012a*/ 	.short	(.L_46 - .L_45)
.L_45:
        /*012c*/ 	.word	0x00000000
        /*0130*/ 	.short	0x0007
        /*0132*/ 	.short	0x0030
        /*0134*/ 	.byte	0x00, 0xf0, 0x11, 0x00


	//----- nvinfo : EIATTR_KPARAM_INFO
	.align		4
.L_46:
        /*0138*/ 	.byte	0x04, 0x17
        /*013a*/ 	.short	(.L_48 - .L_47)
.L_47:
        /*013c*/ 	.word	0x00000000
        /*0140*/ 	.short	0x0006
        /*0142*/ 	.short	0x002c
        /*0144*/ 	.byte	0x00, 0xf0, 0x11, 0x00


	//----- nvinfo : EIATTR_KPARAM_INFO
	.align		4
.L_48:
        /*0148*/ 	.byte	0x04, 0x17
        /*014a*/ 	.short	(.L_50 - .L_49)
.L_49:
        /*014c*/ 	.word	0x00000000
        /*0150*/ 	.short	0x0005
        /*0152*/ 	.short	0x0028
        /*0154*/ 	.byte	0x00, 0xf0, 0x11, 0x00


	//----- nvinfo : EIATTR_KPARAM_INFO
	.align		4
.L_50:
        /*0158*/ 	.byte	0x04, 0x17
        /*015a*/ 	.short	(.L_52 - .L_51)
.L_51:
        /*015c*/ 	.word	0x00000000
        /*0160*/ 	.short	0x0004
        /*0162*/ 	.short	0x0020
        /*0164*/ 	.byte	0x00, 0xf4, 0x21, 0x00


	//----- nvinfo : EIATTR_KPARAM_INFO
	.align		4
.L_52:
        /*0168*/ 	.byte	0x04, 0x17
        /*016a*/ 	.short	(.L_54 - .L_53)
.L_53:
        /*016c*/ 	.word	0x00000000
        /*0170*/ 	.short	0x0003
        /*0172*/ 	.short	0x0018
        /*0174*/ 	.byte	0x00, 0xf4, 0x21, 0x00


	//----- nvinfo : EIATTR_KPARAM_INFO
	.align		4
.L_54:
        /*0178*/ 	.byte	0x04, 0x17
        /*017a*/ 	.short	(.L_56 - .L_55)
.L_55:
        /*017c*/ 	.word	0x00000000
        /*0180*/ 	.short	0x0002
        /*0182*/ 	.short	0x0010
        /*0184*/ 	.byte	0x00, 0xf4, 0x21, 0x00


	//----- nvinfo : EIATTR_KPARAM_INFO
	.align		4
.L_56:
        /*0188*/ 	.byte	0x04, 0x17
        /*018a*/ 	.short	(.L_58 - .L_57)
.L_57:
        /*018c*/ 	.word	0x00000000
        /*0190*/ 	.short	0x0001
        /*0192*/ 	.short	0x0008
        /*0194*/ 	.byte	0x00, 0xf4, 0x21, 0x00


	//----- nvinfo : EIATTR_KPARAM_INFO
	.align		4
.L_58:
        /*0198*/ 	.byte	0x04, 0x17
        /*019a*/ 	.short	(.L_60 - .L_59)
.L_59:
        /*019c*/ 	.word	0x00000000
        /*01a0*/ 	.short	0x0000
        /*01a2*/ 	.short	0x0000
        /*01a4*/ 	.byte	0x00, 0xf4, 0x21, 0x00


	//----- nvinfo : EIATTR_SPARSE_MMA_MASK
	.align		4
.L_60:
        /*01a8*/ 	.byte	0x03, 0x50
        /*01aa*/ 	.short	0x0000


	//----- nvinfo : EIATTR_MAXREG_COUNT
	.align		4
        /*01ac*/ 	.byte	0x03, 0x1b
        /*01ae*/ 	.short	0x00ff


	//----- nvinfo : EIATTR_NUM_BARRIERS
	.align		4
        /*01b0*/ 	.byte	0x02, 0x4c
        /*01b2*/ 	.byte	0x01
	.zero		1


	//----- nvinfo : EIATTR_ANNOTATIONS
	.align		4
        /*01b4*/ 	.byte	0x04, 0x55
        /*01b6*/ 	.short	(.L_62 - .L_61)


	//   ....[0]....
.L_61:
        /*01b8*/ 	.word	0x00000001
        /*01bc*/ 	.byte	0xa0, 0x17, 0x00, 0x00, 0x01, 0x00, 0x00, 0x00, 0xd0, 0x19, 0x00, 0x00, 0x01, 0x00, 0x00, 0x00
        /* <DEDUP_REMOVED lines=131> */
        /*09fc*/ 	.byte	0x70, 0x6f, 0x00, 0x00, 0x01, 0x00, 0x00, 0x00, 0xe0, 0x6f, 0x00, 0x00


	//----- nvinfo : EIATTR_MERCURY_ISA_VERSION
	.align		4
.L_62:
        /*0a08*/ 	.byte	0x03, 0x5f
        /*0a0a*/ 	.short	0x0101


	//----- nvinfo : EIATTR_COOP_GROUP_MASK_REGIDS
	.align		4
        /*0a0c*/ 	.byte	0x04, 0x29
        /*0a0e*/ 	.short	(.L_64 - .L_63)


	//   ....[0]....
.L_63:
        /*0a10*/ 	.word	0xffffffff


	//   ....[1]....
        /*0a14*/ 	.word	0xffffffff


	//   ....[2]....
        /*0a18*/ 	.word	0xffffffff


	//   ....[3]....
        /*0a1c*/ 	.word	0xffffffff


	//   ....[4]....
        /*0a20*/ 	.word	0xffffffff


	//   ....[5]....
        /*0a24*/ 	.word	0xffffffff


	//   ....[6]....
        /*0a28*/ 	.word	0xffffffff


	//   ....[7]....
        /*0a2c*/ 	.word	0xffffffff


	//   ....[8]....
        /*0a30*/ 	.word	0xffffffff


	//   ....[9]....
        /*0a34*/ 	.word	0xffffffff


	//   ....[10]....
        /*0a38*/ 	.word	0xffffffff


	//   ....[11]....
        /*0a3c*/ 	.word	0xffffffff


	//   ....[12]....
        /*0a40*/ 	.word	0xffffffff


	//   ....[13]....
        /*0a44*/ 	.word	0xffffffff


	//   ....[14]....
        /*0a48*/ 	.word	0xffffffff


	//   ....[15]....
        /*0a4c*/ 	.word	0xffffffff


	//   ....[16]....
        /*0a50*/ 	.word	0xffffffff


	//   ....[17]....
        /*0a54*/ 	.word	0xffffffff


	//   ....[18]....
        /*0a58*/ 	.word	0xffffffff


	//   ....[19]....
        /*0a5c*/ 	.word	0xffffffff


	//   ....[20]....
        /*0a60*/ 	.word	0xffffffff


	//   ....[21]....
        /*0a64*/ 	.word	0xffffffff


	//----- nvinfo : EIATTR_COOP_GROUP_INSTR_OFFSETS
	.align		4
.L_64:
        /*0a68*/ 	.byte	0x04, 0x28
        /*0a6a*/ 	.short	(.L_66 - .L_65)


	//   ....[0]....
.L_65:
        /*0a6c*/ 	.word	0x00005240


	//   ....[1]....
        /*0a70*/ 	.word	0x00005250


	//   ....[2]....
        /*0a74*/ 	.word	0x00005260


	//   ....[3]....
        /*0a78*/ 	.word	0x00005270


	//   ....[4]....
        /*0a7c*/ 	.word	0x000052c0


	//   ....[5]....
        /*0a80*/ 	.word	0x000052d0


	//   ....[6]....
        /*0a84*/ 	.word	0x000052e0


	//   ....[7]....
        /*0a88*/ 	.word	0x000052f0


	//   ....[8]....
        /*0a8c*/ 	.word	0x00005470


	//   ....[9]....
        /*0a90*/ 	.word	0x00005490


	//   ....[10]....
        /*0a94*/ 	.word	0x000054b0


	//   ....[11]....
        /*0a98*/ 	.word	0x00005820


	//   ....[12]....
        /*0a9c*/ 	.word	0x00005860


	//   ....[13]....
        /*0aa0*/ 	.word	0x00005930


	//   ....[14]....
        /*0aa4*/ 	.word	0x00005990


	//   ....[15]....
        /*0aa8*/ 	.word	0x000059c0


	//   ....[16]....
        /*0aac*/ 	.word	0x00005a40


	//   ....[17]....
        /*0ab0*/ 	.word	0x00005a80


	//   ....[18]....
        /*0ab4*/ 	.word	0x00005ac0


	//   ....[19]....
        /*0ab8*/ 	.word	0x00005d30


	//   ....[20]....
        /*0abc*/ 	.word	0x00005db0


	//   ....[21]....
        /*0ac0*/ 	.word	0x00005e30


	//----- nvinfo : EIATTR_EXIT_INSTR_OFFSETS
	.align		4
.L_66:
        /*0ac4*/ 	.byte	0x04, 0x1c
        /*0ac6*/ 	.short	(.L_68 - .L_67)


	//   ....[0]....
.L_67:
        /*0ac8*/ 	.word	0x00009d80


	//   ....[1]....
        /*0acc*/ 	.word	0x00009db0


	//----- nvinfo : EIATTR_REQNTID
	.align		4
.L_68:
        /*0ad0*/ 	.byte	0x04, 0x10
        /*0ad2*/ 	.short	(.L_70 - .L_69)
.L_69:
        /*0ad4*/ 	.word	0x00000100
        /*0ad8*/ 	.word	0x00000001
        /*0adc*/ 	.word	0x00000001


	//----- nvinfo : EIATTR_CRS_STACK_SIZE
	.align		4
.L_70:
        /*0ae0*/ 	.byte	0x04, 0x1e
        /*0ae2*/ 	.short	(.L_72 - .L_71)
.L_71:
        /*0ae4*/ 	.word	0x00000000


	//----- nvinfo : EIATTR_CBANK_PARAM_SIZE
	.align		4
.L_72:
        /*0ae8*/ 	.byte	0x03, 0x19
        /*0aea*/ 	.short	0x0088


	//----- nvinfo : EIATTR_PARAM_CBANK
	.align		4
        /*0aec*/ 	.byte	0x04, 0x0a
        /*0aee*/ 	.short	(.L_74 - .L_73)
	.align		4
.L_73:
        /*0af0*/ 	.word	index@(.nv.constant0.attn_fwd)
        /*0af4*/ 	.short	0x0210
        /*0af6*/ 	.short	0x0088


	//----- nvinfo : EIATTR_SW_WAR
	.align		4
.L_74:
        /*0af8*/ 	.byte	0x04, 0x36
        /*0afa*/ 	.short	(.L_76 - .L_75)
.L_75:
        /*0afc*/ 	.word	0x00000008
.L_76:


//--------------------- .nv.callgraph             --------------------------
	.section	.nv.callgraph,"",@"SHT_CUDA_CALLGRAPH"
	.align	4
	.sectionentsize	8
	.align		4
        /*0000*/ 	.word	0x00000000
	.align		4
        /*0004*/ 	.word	0xffffffff
	.align		4
        /*0008*/ 	.word	0x00000000
	.align		4
        /*000c*/ 	.word	0xfffffffe
	.align		4
        /*0010*/ 	.word	0x00000000
	.align		4
        /*0014*/ 	.word	0xfffffffd
	.align		4
        /*0018*/ 	.word	0x00000000
	.align		4
        /*001c*/ 	.word	0xfffffffc


//--------------------- .nv.constant4             --------------------------
	.section	.nv.constant4,"a",@progbits
	.align	8
	.align		8
.nv.constant4:
        /*0000*/ 	.dword	_$_str


//--------------------- .text.attn_fwd            --------------------------
	.section	.text.attn_fwd,"ax",@progbits
	.align	128
        .global         attn_fwd
        .type           attn_fwd,@function
        .size           attn_fwd,(.L_x_11 - attn_fwd)
        .other          attn_fwd,@"STO_CUDA_ENTRY STV_DEFAULT"
attn_fwd:
.text.attn_fwd:
[----:B------:R-:W0:Y:S01]  /*0000*/  LDC R1, c[0x0][0x28] ;  /* 0x00000a00ff017b82 */ /* 0x000e220000000800 */
[----:B------:R-:W1:Y:S07]  /*0010*/  S2R R34, SR_CTAID.X ;  /* 0x0000000000227919 */ /* 0x000e6e0000002500 */
[----:B------:R-:W2:Y:S01]  /*0020*/  S2UR UR14, SR_CTAID.Y ;  /* 0x00000000000e79c3 */ /* 0x000ea20000002600 */
[----:B------:R-:W-:Y:S01]  /*0030*/  ULDC.64 UR4, c[0x0][0x240] ;  /* 0x0000900000047ab9 */ /* 0x000fe20000000a00 */
[----:B------:R-:W-:Y:S01]  /*0040*/  ULDC.64 UR12, c[0x0][0x208] ;  /* 0x00008200000c7ab9 */ /* 0x000fe20000000a00 */
[----:B------:R-:W3:Y:S01]  /*0050*/  S2R R32, SR_TID.X ;  /* 0x0000000000207919 */ /* 0x000ee20000002100 */
[----:B0-----:R-:W-:-:S04]  /*0060*/  VIADD R1, R1, 0xfffffde8 ;  /* 0xfffffde801017836 */ /* 0x001fc80000000000 */
[----:B------:R-:W0:Y:S08]  /*0070*/  LDC R29, c[0x0][0x248] ;  /* 0x00009200ff1d7b82 */ /* 0x000e300000000800 */
[----:B------:R-:W4:Y:S01]  /*0080*/  LDC.64 R26, c[0x0][0x210] ;  /* 0x00008400ff1a7b82 */ /* 0x000f220000000a00 */
[----:B--2---:R-:W-:Y:S01]  /*0090*/  UIMAD UR4, UR14, UR4, URZ ;  /* 0x000000040e0472a4 */ /* 0x004fe2000f8e023f */
[----:B-1----:R-:W-:Y:S01]  /*00a0*/  IMAD.SHL.U32 R34, R34, 0x20, RZ ;  /* 0x0000002022227824 */ /* 0x002fe200078e00ff */
[----:B---3--:R-:W-:-:S04]  /*00b0*/  SHF.R.U32.HI R0, RZ, 0x5, R32 ;  /* 0x00000005ff007819 */ /* 0x008fc80000011620 */
[----:B------:R-:W-:Y:S02]  /*00c0*/  LOP3.LUT R2, R34, 0x1f, R32, 0xf8, !PT ;  /* 0x0000001f22027812 */ /* 0x000fe400078ef820 */
[----:B------:R-:W-:-:S03]  /*00d0*/  SGXT.U32 R0, R0, 0x3 ;  /* 0x000000030000781a */ /* 0x000fc60000000000 */
[----:B------:R-:W-:Y:S01]  /*00e0*/  IMAD R3, R2, UR5, RZ ;  /* 0x0000000502037c24 */ /* 0x000fe2000f8e02ff */
[----:B------:R-:W-:Y:S01]  /*00f0*/  USHF.R.S32.HI UR5, URZ, 0x1f, UR4 ;  /* 0x0000001f3f057899 */ /* 0x000fe20008011404 */
[----:B0-----:R-:W-:-:S03]  /*0100*/  IMAD R0, R0, R29, RZ ;  /* 0x0000001d00007224 */ /* 0x001fc600078e02ff */
[----:B----4-:R-:W-:Y:S01]  /*0110*/  IADD3 R25, P0, P1, R3, UR4, R26 ;  /* 0x0000000403197c10 */ /* 0x010fe2000f91e01a */
[----:B------:R-:W-:Y:S01]  /*0120*/  IMAD R5, R29, 0x8, R0 ;  /* 0x000000081d057824 */ /* 0x000fe200078e0200 */
[----:B------:R-:W-:-:S03]  /*0130*/  SHF.R.S32.HI R2, RZ, 0x1f, R3 ;  /* 0x0000001fff027819 */ /* 0x000fc60000011403 */
[----:B------:R-:W-:Y:S01]  /*0140*/  IMAD R7, R29, 0x8, R5 ;  /* 0x000000081d077824 */ /* 0x000fe200078e0205 */
[----:B------:R-:W-:Y:S02]  /*0150*/  IADD3.X R27, R2, UR5, R27, P0, P1 ;  /* 0x00000005021b7c10 */ /* 0x000fe400087e241b */
[CC--:B------:R-:W-:Y:S02]  /*0160*/  IADD3 R2, P0, R0.reuse, R25.reuse, RZ ;  /* 0x0000001900027210 */ /* 0x0c0fe40007f1e0ff */
[----:B------:R-:W-:Y:S02]  /*0170*/  IADD3 R4, P1, R5, R25, RZ ;  /* 0x0000001905047210 */ /* 0x000fe40007f3e0ff */
[----:B------:R-:W-:Y:S01]  /*0180*/  LEA.HI.X.SX32 R3, R0, R27, 0x1, P0 ;  /* 0x0000001b00037211 */ /* 0x000fe200000f0eff */
[----:B------:R-:W-:Y:S01]  /*0190*/  IMAD R0, R29, 0x8, R7 ;  /* 0x000000081d007824 */ /* 0x000fe200078e0207 */
[----:B------:R-:W-:Y:S02]  /*01a0*/  IADD3 R6, P0, R7, R25, RZ ;  /* 0x0000001907067210 */ /* 0x000fe40007f1e0ff */
[-C--:B------:R-:W-:Y:S01]  /*01b0*/  LEA.HI.X.SX32 R5, R5, R27.reuse, 0x1, P1 ;  /* 0x0000001b05057211 */ /* 0x080fe200008f0eff */
[----:B------:R0:W2:Y:S01]  /*01c0*/  LDG.E.U8 R15, desc[UR12][R2.64] ;  /* 0x0000000c020f7981 */ /* 0x0000a2000c1e1100 */
[----:B------:R-:W-:Y:S01]  /*01d0*/  LEA.HI.X.SX32 R7, R7, R27, 0x1, P0 ;  /* 0x0000001b07077211 */ /* 0x000fe200000f0eff */
[C---:B------:R-:W-:Y:S01]  /*01e0*/  IMAD R11, R29.reuse, 0x8, R0 ;  /* 0x000000081d0b7824 */ /* 0x040fe200078e0200 */
[C---:B------:R-:W-:Y:S01]  /*01f0*/  IADD3 R8, P0, R0.reuse, R25, RZ ;  /* 0x0000001900087210 */ /* 0x040fe20007f1e0ff */
[----:B------:R1:W2:Y:S03]  /*0200*/  LDG.E.U8 R16, desc[UR12][R4.64] ;  /* 0x0000000c04107981 */ /* 0x0002a6000c1e1100 */
[----:B------:R-:W-:Y:S01]  /*0210*/  LEA.HI.X.SX32 R9, R0, R27, 0x1, P0 ;  /* 0x0000001b00097211 */ /* 0x000fe200000f0eff */
[----:B------:R-:W-:Y:S01]  /*0220*/  IMAD R0, R29, 0x8, R11 ;  /* 0x000000081d007824 */ /* 0x000fe200078e020b */
[----:B------:R-:W-:Y:S01]  /*0230*/  IADD3 R10, P0, R11, R25, RZ ;  /* 0x000000190b0a7210 */ /* 0x000fe20007f1e0ff */
[----:B------:R-:W3:Y:S02]  /*0240*/  LDG.E.U8 R17, desc[UR12][R6.64] ;  /* 0x0000000c06117981 */ /* 0x000ee4000c1e1100 */
[----:B------:R-:W-:Y:S01]  /*0250*/  IMAD R13, R29, 0x8, R0 ;  /* 0x000000081d0d7824 */ /* 0x000fe200078e0200 */
[----:B------:R-:W-:Y:S01]  /*0260*/  LEA.HI.X.SX32 R11, R11, R27, 0x1, P0 ;  /* 0x0000001b0b0b7211 */ /* 0x000fe200000f0eff */
[----:B------:R4:W3:Y:S01]  /*0270*/  LDG.E.U8 R18, desc[UR12][R8.64] ;  /* 0x0000000c08127981 */ /* 0x0008e2000c1e1100 */
[CC--:B0-----:R-:W-:Y:S01]  /*0280*/  IADD3 R2, P0, R0.reuse, R25.reuse, RZ ;  /* 0x0000001900027210 */ /* 0x0c1fe20007f1e0ff */
[----:B------:R-:W-:Y:S01]  /*0290*/  IMAD R14, R29, 0x8, R13 ;  /* 0x000000081d0e7824 */ /* 0x000fe200078e020d */
[----:B------:R-:W-:Y:S01]  /*02a0*/  IADD3 R12, P1, R13, R25, RZ ;  /* 0x000000190d0c7210 */ /* 0x000fe20007f3e0ff */
[----:B------:R0:W5:Y:S01]  /*02b0*/  LDG.E.U8 R19, desc[UR12][R10.64] ;  /* 0x0000000c0a137981 */ /* 0x000162000c1e1100 */
[----:B------:R-:W-:Y:S01]  /*02c0*/  LEA.HI.X.SX32 R3, R0, R27, 0x1, P0 ;  /* 0x0000001b00037211 */ /* 0x000fe200000f0eff */
[----:B------:R-:W-:Y:S01]  /*02d0*/  IMAD R0, R29, 0x8, R14 ;  /* 0x000000081d007824 */ /* 0x000fe200078e020e */
[----:B-1----:R-:W-:-:S02]  /*02e0*/  IADD3 R4, P0, R14, R25, RZ ;  /* 0x000000190e047210 */ /* 0x002fc40007f1e0ff */
[-C--:B------:R-:W-:Y:S01]  /*02f0*/  LEA.HI.X.SX32 R13, R13, R27.reuse, 0x1, P1 ;  /* 0x0000001b0d0d7211 */ /* 0x080fe200008f0eff */
[----:B------:R1:W5:Y:S01]  /*0300*/  LDG.E.U8 R20, desc[UR12][R2.64] ;  /* 0x0000000c02147981 */ /* 0x000362000c1e1100 */
[----:B------:R-:W-:Y:S01]  /*0310*/  LEA.HI.X.SX32 R5, R14, R27, 0x1, P0 ;  /* 0x0000001b0e057211 */ /* 0x000fe200000f0eff */
[C---:B----4-:R-:W-:Y:S01]  /*0320*/  IMAD R9, R29.reuse, 0x8, R0 ;  /* 0x000000081d097824 */ /* 0x050fe200078e0200 */
[C---:B------:R-:W-:Y:S01]  /*0330*/  IADD3 R6, P0, R0.reuse, R25, RZ ;  /* 0x0000001900067210 */ /* 0x040fe20007f1e0ff */
[----:B------:R4:W5:Y:S03]  /*0340*/  LDG.E.U8 R21, desc[UR12][R12.64] ;  /* 0x0000000c0c157981 */ /* 0x000966000c1e1100 */
[----:B------:R-:W-:Y:S01]  /*0350*/  LEA.HI.X.SX32 R7, R0, R27, 0x1, P0 ;  /* 0x0000001b00077211 */ /* 0x000fe200000f0eff */
[----:B------:R-:W-:Y:S01]  /*0360*/  IMAD R0, R29, 0x8, R9 ;  /* 0x000000081d007824 */ /* 0x000fe200078e0209 */
[-C--:B------:R-:W-:Y:S01]  /*0370*/  IADD3 R8, P0, R9, R25.reuse, RZ ;  /* 0x0000001909087210 */ /* 0x080fe20007f1e0ff */
[----:B------:R4:W5:Y:S02]  /*0380*/  LDG.E.U8 R22, desc[UR12][R4.64] ;  /* 0x0000000c04167981 */ /* 0x000964000c1e1100 */
[----:B------:R-:W-:Y:S01]  /*0390*/  IMAD R14, R29, 0x8, R0 ;  /* 0x000000081d0e7824 */ /* 0x000fe200078e0200 */
[----:B0-----:R-:W-:Y:S01]  /*03a0*/  IADD3 R10, P1, R0, R25, RZ ;  /* 0x00000019000a7210 */ /* 0x001fe20007f3e0ff */
[----:B------:R0:W5:Y:S01]  /*03b0*/  LDG.E.U8 R23, desc[UR12][R6.64] ;  /* 0x0000000c06177981 */ /* 0x000162000c1e1100 */
[----:B------:R-:W-:-:S02]  /*03c0*/  LEA.HI.X.SX32 R9, R9, R27, 0x1, P0 ;  /* 0x0000001b09097211 */ /* 0x000fc400000f0eff */
[----:B------:R-:W-:Y:S01]  /*03d0*/  LEA.HI.X.SX32 R11, R0, R27, 0x1, P1 ;  /* 0x0000001b000b7211 */ /* 0x000fe200008f0eff */
[C---:B------:R-:W-:Y:S01]  /*03e0*/  IMAD R0, R29.reuse, 0x8, R14 ;  /* 0x000000081d007824 */ /* 0x040fe200078e020e */
[C---:B-1----:R-:W-:Y:S01]  /*03f0*/  IADD3 R2, P0, R14.reuse, R25, RZ ;  /* 0x000000190e027210 */ /* 0x042fe20007f1e0ff */
[----:B------:R1:W5:Y:S02]  /*0400*/  LDG.E.U8 R24, desc[UR12][R8.64] ;  /* 0x0000000c08187981 */ /* 0x000364000c1e1100 */
[C---:B----4-:R-:W-:Y:S01]  /*0410*/  IMAD R13, R29.reuse, 0x8, R0 ;  /* 0x000000081d0d7824 */ /* 0x050fe200078e0200 */
[----:B------:R-:W-:Y:S01]  /*0420*/  LEA.HI.X.SX32 R3, R14, R27, 0x1, P0 ;  /* 0x0000001b0e037211 */ /* 0x000fe200000f0eff */
[----:B------:R4:W5:Y:S01]  /*0430*/  LDG.E.U8 R10, desc[UR12][R10.64] ;  /* 0x0000000c0a0a7981 */ /* 0x000962000c1e1100 */
[----:B------:R-:W-:Y:S01]  /*0440*/  IADD3 R4, P0, R0, R25, RZ ;  /* 0x0000001900047210 */ /* 0x000fe20007f1e0ff */
[----:B------:R-:W-:-:S03]  /*0450*/  IMAD R14, R29, 0x8, R13 ;  /* 0x000000081d0e7824 */ /* 0x000fc600078e020d */
[----:B------:R-:W-:Y:S01]  /*0460*/  LEA.HI.X.SX32 R5, R0, R27, 0x1, P0 ;  /* 0x0000001b00057211 */ /* 0x000fe200000f0eff */
[----:B------:R-:W-:Y:S01]  /*0470*/  IMAD R0, R29, 0x8, R14 ;  /* 0x000000081d007824 */ /* 0x000fe200078e020e */
[CC--:B0-----:R-:W-:Y:S01]  /*0480*/  IADD3 R6, P0, R13.reuse, R25.reuse, RZ ;  /* 0x000000190d067210 */ /* 0x0c1fe20007f1e0ff */
[----:B------:R-:W5:Y:S01]  /*0490*/  LDG.E.U8 R3, desc[UR12][R2.64] ;  /* 0x0000000c02037981 */ /* 0x000f62000c1e1100 */
[----:B------:R-:W-:Y:S02]  /*04a0*/  IADD3 R12, P1, R14, R25, RZ ;  /* 0x000000190e0c7210 */ /* 0x000fe40007f3e0ff */
[----:B------:R-:W-:Y:S01]  /*04b0*/  LEA.HI.X.SX32 R7, R13, R27, 0x1, P0 ;  /* 0x0000001b0d077211 */ /* 0x000fe200000f0eff */
[----:B------:R0:W5:Y:S01]  /*04c0*/  LDG.E.U8 R4, desc[UR12][R4.64] ;  /* 0x0000000c04047981 */ /* 0x000162000c1e1100 */
[----:B-1----:R-:W-:Y:S02]  /*04d0*/  IADD3 R8, P0, R0, R25, RZ ;  /* 0x0000001900087210 */ /* 0x002fe40007f1e0ff */
[----:B------:R-:W-:-:S02]  /*04e0*/  LEA.HI.X.SX32 R13, R14, R27, 0x1, P1 ;  /* 0x0000001b0e0d7211 */ /* 0x000fc400008f0eff */
[----:B------:R-:W-:Y:S01]  /*04f0*/  LEA.HI.X.SX32 R9, R0, R27, 0x1, P0 ;  /* 0x0000001b00097211 */ /* 0x000fe200000f0eff */
[----:B------:R-:W5:Y:S04]  /*0500*/  LDG.E.U8 R7, desc[UR12][R6.64] ;  /* 0x0000000c06077981 */ /* 0x000f68000c1e1100 */
[----:B------:R-:W5:Y:S04]  /*0510*/  LDG.E.U8 R12, desc[UR12][R12.64] ;  /* 0x0000000c0c0c7981 */ /* 0x000f68000c1e1100 */
[----:B------:R1:W5:Y:S01]  /*0520*/  LDG.E.U8 R9, desc[UR12][R8.64] ;  /* 0x0000000c08097981 */ /* 0x000362000c1e1100 */
[----:B------:R-:W1:Y:S01]  /*0530*/  S2UR UR7, SR_CgaCtaId ;  /* 0x00000000000779c3 */ /* 0x000e620000008800 */
[C---:B------:R-:W-:Y:S01]  /*0540*/  LOP3.LUT R0, R32.reuse, 0xc0, RZ, 0xc0, !PT ;  /* 0x000000c020007812 */ /* 0x040fe200078ec0ff */
[----:B------:R-:W-:Y:S01]  /*0550*/  UMOV UR4, 0x400 ;  /* 0x0000040000047882 */ /* 0x000fe20000000000 */
[----:B----4-:R-:W-:-:S02]  /*0560*/  IMAD.SHL.U32 R11, R32, 0x2, RZ ;  /* 0x00000002200b7824 */ /* 0x010fc400078e00ff */
[----:B------:R-:W-:-:S04]  /*0570*/  SHF.R.U32.HI R0, RZ, 0x2, R0 ;  /* 0x00000002ff007819 */ /* 0x000fc80000011600 */
[----:B0-----:R-:W-:Y:S01]  /*0580*/  LOP3.LUT R5, R0, 0x1fe, R11, 0x78, !PT ;  /* 0x000001fe00057812 */ /* 0x001fe200078e780b */
[----:B-1----:R-:W-:Y:S01]  /*0590*/  ULEA UR7, UR7, UR4, 0x18 ;  /* 0x0000000407077291 */ /* 0x002fe2000f8ec03f */
[----:B------:R-:W-:-:S05]  /*05a0*/  VIADD R28, R34, 0x20 ;  /* 0x00000020221c7836 */ /* 0x000fca0000000000 */
[----:B------:R-:W-:Y:S01]  /*05b0*/  ISETP.GE.AND P0, PT, R28, 0x1, PT ;  /* 0x000000011c00780c */ /* 0x000fe20003f06270 */
[----:B------:R-:W-:Y:S01]  /*05c0*/  IMAD.MOV.U32 R46, RZ, RZ, -0x800000 ;  /* 0xff800000ff2e7424 */ /* 0x000fe200078e00ff */
[----:B------:R-:W-:Y:S01]  /*05d0*/  CS2R R48, SRZ ;  /* 0x0000000000307805 */ /* 0x000fe2000001ff00 */
[----:B------:R-:W-:Y:S01]  /*05e0*/  IMAD.MOV.U32 R47, RZ, RZ, -0x800000 ;  /* 0xff800000ff2f7424 */ /* 0x000fe200078e00ff */
[----:B------:R-:W-:Y:S01]  /*05f0*/  CS2R R50, SRZ ;  /* 0x0000000000327805 */ /* 0x000fe2000001ff00 */
[----:B------:R-:W-:Y:S01]  /*0600*/  IMAD.MOV.U32 R64, RZ, RZ, -0x800000 ;  /* 0xff800000ff407424 */ /* 0x000fe200078e00ff */
[----:B------:R-:W-:Y:S01]  /*0610*/  CS2R R52, SRZ ;  /* 0x0000000000347805 */ /* 0x000fe2000001ff00 */
[----:B------:R-:W-:Y:S01]  /*0620*/  IMAD.MOV.U32 R65, RZ, RZ, -0x800000 ;  /* 0xff800000ff417424 */ /* 0x000fe200078e00ff */
[----:B------:R-:W-:Y:S02]  /*0630*/  CS2R R54, SRZ ;  /* 0x0000000000367805 */ /* 0x000fe4000001ff00 */
[----:B------:R-:W-:-:S02]  /*0640*/  CS2R R56, SRZ ;  /* 0x0000000000387805 */ /* 0x000fc4000001ff00 */
[----:B------:R-:W-:Y:S02]  /*0650*/  CS2R R58, SRZ ;  /* 0x00000000003a7805 */ /* 0x000fe4000001ff00 */
[----:B------:R-:W-:Y:S02]  /*0660*/  CS2R R60, SRZ ;  /* 0x00000000003c7805 */ /* 0x000fe4000001ff00 */
[----:B------:R-:W-:Y:S02]  /*0670*/  CS2R R62, SRZ ;  /* 0x00000000003e7805 */ /* 0x000fe4000001ff00 */
[C---:B------:R-:W-:Y:S02]  /*0680*/  LOP3.LUT R37, R32.reuse, 0xff, RZ, 0xc0, !PT ;  /* 0x000000ff20257812 */ /* 0x040fe400078ec0ff */
[----:B------:R-:W-:Y:S01]  /*0690*/  LOP3.LUT R33, R32, 0x1c, RZ, 0xc0, !PT ;  /* 0x0000001c20217812 */ /* 0x000fe200078ec0ff */
[----:B--2---:R-:W-:-:S05]  /*06a0*/  IMAD R15, R16, 0x100, R15 ;  /* 0x00000100100f7824 */ /* 0x004fca00078e020f */
[----:B------:R-:W-:Y:S01]  /*06b0*/  F2FP.F16.E4M3.UNPACK_B R15, R15 ;  /* 0x0000000fff0f723e */ /* 0x000fe200020006ff */
[----:B---3--:R-:W-:-:S05]  /*06c0*/  IMAD R17, R18, 0x100, R17 ;  /* 0x0000010012117824 */ /* 0x008fca00078e0211 */
[----:B------:R-:W-:Y:S01]  /*06d0*/  F2FP.F16.E4M3.UNPACK_B R17, R17 ;  /* 0x00000011ff11723e */ /* 0x000fe200020006ff */
[----:B-----5:R-:W-:Y:S02]  /*06e0*/  IMAD R19, R20, 0x100, R19 ;  /* 0x0000010014137824 */ /* 0x020fe400078e0213 */
[----:B------:R-:W-:-:S05]  /*06f0*/  IMAD R21, R22, 0x100, R21 ;  /* 0x0000010016157824 */ /* 0x000fca00078e0215 */
[----:B------:R-:W-:-:S04]  /*0700*/  F2FP.F16.E4M3.UNPACK_B R21, R21 ;  /* 0x00000015ff15723e */ /* 0x000fc800020006ff */
[----:B------:R-:W-:Y:S01]  /*0710*/  PRMT R8, R21, 0x7632, R8 ;  /* 0x0000763215087816 */ /* 0x000fe20000000008 */
[----:B------:R-:W-:Y:S01]  /*0720*/  IMAD R23, R24, 0x100, R23 ;  /* 0x0000010018177824 */ /* 0x000fe200078e0217 */
[----:B------:R-:W-:-:S03]  /*0730*/  F2FP.F16.E4M3.UNPACK_B R19, R19 ;  /* 0x00000013ff13723e */ /* 0x000fc600020006ff */
[----:B------:R0:W-:Y:S01]  /*0740*/  STS.U16 [R5+UR7+0x4e00], R8 ;  /* 0x004e000805007988 */ /* 0x0001e20008000407 */
[----:B------:R-:W-:-:S03]  /*0750*/  F2FP.F16.E4M3.UNPACK_B R23, R23 ;  /* 0x00000017ff17723e */ /* 0x000fc600020006ff */
[----:B------:R-:W-:Y:S04]  /*0760*/  STS.U16 [R5+UR7+0x4000], R15 ;  /* 0x0040000f05007988 */ /* 0x000fe80008000407 */
[----:B------:R-:W-:Y:S04]  /*0770*/  STS.U16 [R5+UR7+0x4400], R17 ;  /* 0x0044001105007988 */ /* 0x000fe80008000407 */
[----:B------:R-:W-:Y:S01]  /*0780*/  STS.U16 [R5+UR7+0x4800], R19 ;  /* 0x0048001305007988 */ /* 0x000fe20008000407 */
[----:B------:R-:W-:-:S05]  /*0790*/  IMAD R9, R9, 0x100, R12 ;  /* 0x0000010009097824 */ /* 0x000fca00078e020c */
[----:B------:R-:W-:-:S04]  /*07a0*/  F2FP.F16.E4M3.UNPACK_B R9, R9 ;  /* 0x00000009ff09723e */ /* 0x000fc800020006ff */
[----:B0-----:R-:W-:Y:S01]  /*07b0*/  PRMT R8, R9, 0x7632, R8 ;  /* 0x0000763209087816 */ /* 0x001fe20000000008 */
[----:B------:R-:W-:Y:S01]  /*07c0*/  STS.U16 [R5+UR7+0x4c00], R21 ;  /* 0x004c001505007988 */ /* 0x000fe20008000407 */
[----:B------:R-:W-:-:S03]  /*07d0*/  IMAD R4, R7, 0x100, R4 ;  /* 0x0000010007047824 */ /* 0x000fc600078e0204 */
[----:B------:R-:W-:Y:S04]  /*07e0*/  STS.U16 [R5+UR7+0x5000], R23 ;  /* 0x0050001705007988 */ /* 0x000fe80008000407 */
[----:B------:R-:W-:Y:S04]  /*07f0*/  STS.U16 [R5+UR7+0x5c00], R9 ;  /* 0x005c000905007988 */ /* 0x000fe80008000407 */
[----:B------:R-:W-:Y:S01]  /*0800*/  STS.U16 [R5+UR7+0x5e00], R8 ;  /* 0x005e000805007988 */ /* 0x000fe20008000407 */
[----:B------:R-:W-:Y:S01]  /*0810*/  IMAD R3, R3, 0x100, R10 ;  /* 0x0000010003037824 */ /* 0x000fe200078e020a */
[----:B------:R-:W-:-:S02]  /*0820*/  F2FP.F16.E4M3.UNPACK_B R4, R4 ;  /* 0x00000004ff04723e */ /* 0x000fc400020006ff */
[----:B------:R-:W-:Y:S02]  /*0830*/  PRMT R0, R15, 0x7632, R0 ;  /* 0x000076320f007816 */ /* 0x000fe40000000000 */
[----:B------:R-:W-:Y:S02]  /*0840*/  PRMT R6, R19, 0x7632, R6 ;  /* 0x0000763213067816 */ /* 0x000fe40000000006 */
[----:B------:R-:W-:Y:S02]  /*0850*/  PRMT R7, R4, 0x7632, R7 ;  /* 0x0000763204077816 */ /* 0x000fe40000000007 */
[----:B------:R-:W-:Y:S01]  /*0860*/  F2FP.F16.E4M3.UNPACK_B R3, R3 ;  /* 0x00000003ff03723e */ /* 0x000fe200020006ff */
[----:B------:R0:W-:Y:S01]  /*0870*/  STS.U16 [R5+UR7+0x4200], R0 ;  /* 0x0042000005007988 */ /* 0x0001e20008000407 */
[----:B------:R-:W-:-:S03]  /*0880*/  PRMT R2, R17, 0x7632, R2 ;  /* 0x0000763211027816 */ /* 0x000fc60000000002 */
[----:B------:R1:W-:Y:S04]  /*0890*/  STS.U16 [R5+UR7+0x4a00], R6 ;  /* 0x004a000605007988 */ /* 0x0003e80008000407 */
[----:B------:R2:W-:Y:S01]  /*08a0*/  STS.U16 [R5+UR7+0x5a00], R7 ;  /* 0x005a000705007988 */ /* 0x0005e20008000407 */
[----:B0-----:R-:W-:Y:S02]  /*08b0*/  PRMT R0, R23, 0x7632, R0 ;  /* 0x0000763217007816 */ /* 0x001fe40000000000 */
[----:B-1----:R-:W-:Y:S02]  /*08c0*/  PRMT R6, R3, 0x7632, R6 ;  /* 0x0000763203067816 */ /* 0x002fe40000000006 */
[----:B--2---:R-:W-:Y:S01]  /*08d0*/  LOP3.LUT R7, R32, 0x3, RZ, 0xc0, !PT ;  /* 0x0000000320077812 */ /* 0x004fe200078ec0ff */
[----:B------:R0:W-:Y:S04]  /*08e0*/  STS.U16 [R5+UR7+0x4600], R2 ;  /* 0x0046000205007988 */ /* 0x0001e80008000407 */
[----:B------:R1:W-:Y:S04]  /*08f0*/  STS.U16 [R5+UR7+0x5200], R0 ;  /* 0x0052000005007988 */ /* 0x0003e80008000407 */
[----:B------:R2:W-:Y:S01]  /*0900*/  STS.U16 [R5+UR7+0x5400], R3 ;  /* 0x0054000305007988 */ /* 0x0005e20008000407 */
[----:B0-----:R-:W-:-:S03]  /*0910*/  IMAD.MOV.U32 R2, RZ, RZ, 0x3f800000 ;  /* 0x3f800000ff027424 */ /* 0x001fc600078e00ff */
[----:B------:R0:W-:Y:S01]  /*0920*/  STS.U16 [R5+UR7+0x5600], R6 ;  /* 0x0056000605007988 */ /* 0x0001e20008000407 */
[----:B-1----:R-:W-:-:S03]  /*0930*/  IMAD.MOV.U32 R0, RZ, RZ, 0x3f800000 ;  /* 0x3f800000ff007424 */ /* 0x002fc600078e00ff */
[----:B------:R1:W-:Y:S01]  /*0940*/  STS.U16 [R5+UR7+0x5800], R4 ;  /* 0x0058000405007988 */ /* 0x0003e20008000407 */
[----:B--2---:R-:W-:Y:S02]  /*0950*/  IMAD.MOV.U32 R3, RZ, RZ, 0x3f800000 ;  /* 0x3f800000ff037424 */ /* 0x004fe400078e00ff */
[----:B0-----:R-:W-:Y:S02]  /*0960*/  IMAD.SHL.U32 R6, R7, 0x20, RZ ;  /* 0x0000002007067824 */ /* 0x001fe400078e00ff */
[----:B-1----:R-:W-:Y:S01]  /*0970*/  IMAD.MOV.U32 R4, RZ, RZ, 0x3f800000 ;  /* 0x3f800000ff047424 */ /* 0x002fe200078e00ff */
[----:B------:R-:W-:Y:S06]  /*0980*/  @!P0 BRA `(.L_x_0) ;  /* 0x0000007c00348947 */ /* 0x000fec0003800000 */
[----:B------:R-:W0:Y:S01]  /*0990*/  LDC.64 R120, c[0x0][0x250] ;  /* 0x00009400ff787b82 */ /* 0x000e220000000a00 */
[----:B------:R-:W-:Y:S01]  /*09a0*/  SHF.R.U32.HI R2, RZ, 0x7, R32 ;  /* 0x00000007ff027819 */ /* 0x000fe20000011620 */
[----:B------:R-:W-:Y:S01]  /*09b0*/  ULDC UR6, c[0x0][0x258] ;  /* 0x0000960000067ab9 */ /* 0x000fe20000000800 */
[----:B------:R-:W-:Y:S01]  /*09c0*/  LOP3.LUT R3, R32, 0x7, RZ, 0xc0, !PT ;  /* 0x0000000720037812 */ /* 0x000fe200078ec0ff */
[----:B------:R-:W-:Y:S01]  /*09d0*/  ULDC.64 UR4, c[0x0][0x260] ;  /* 0x0000980000047ab9 */ /* 0x000fe20000000a00 */
[----:B------:R-:W-:Y:S01]  /*09e0*/  SGXT.U32 R2, R2, 0x1 ;  /* 0x000000010202781a */ /* 0x000fe20000000000 */
[----:B------:R-:W-:Y:S01]  /*09f0*/  ULDC.64 UR8, c[0x0][0x218] ;  /* 0x0000860000087ab9 */ /* 0x000fe20000000a00 */
[C---:B------:R-:W-:Y:S01]  /*0a00*/  LOP3.LUT R0, R32.reuse, 0xe0, RZ, 0xc0, !PT ;  /* 0x000000e020007812 */ /* 0x040fe200078ec0ff */
[----:B------:R-:W1:Y:S01]  /*0a10*/  LDC R28, c[0x0][0x268] ;  /* 0x00009a00ff1c7b82 */ /* 0x000e620000000800 */
[C---:B------:R-:W-:Y:S01]  /*0a20*/  LOP3.LUT R35, R32.reuse, 0xf, RZ, 0xc0, !PT ;  /* 0x0000000f20237812 */ /* 0x040fe200078ec0ff */
[----:B------:R-:W-:Y:S01]  /*0a30*/  IMAD.SHL.U32 R4, R3, 0x10, RZ ;  /* 0x0000001003047824 */ /* 0x000fe200078e00ff */
[----:B------:R-:W-:Y:S01]  /*0a40*/  ISETP.NE.U32.AND P0, PT, R7, RZ, PT ;  /* 0x000000ff0700720c */ /* 0x000fe20003f05070 */
[--C-:B------:R-:W-:Y:S01]  /*0a50*/  IMAD R5, R3, 0x4, R0.reuse ;  /* 0x0000000403057824 */ /* 0x100fe200078e0200 */
[----:B------:R-:W-:Y:S01]  /*0a60*/  SHF.R.U32.HI R3, RZ, 0x1, R0 ;  /* 0x00000001ff037819 */ /* 0x000fe20000011600 */
[----:B------:R-:W-:Y:S01]  /*0a70*/  IMAD R6, R35, 0x100, R6 ;  /* 0x0000010023067824 */ /* 0x000fe200078e0206 */
[----:B------:R-:W-:Y:S01]  /*0a80*/  LOP3.LUT R0, R32, 0x10, RZ, 0xc0, !PT ;  /* 0x0000001020007812 */ /* 0x000fe200078ec0ff */
[----:B------:R-:W-:Y:S01]  /*0a90*/  UIMAD UR4, UR14, UR4, URZ ;  /* 0x000000040e0472a4 */ /* 0x000fe2000f8e023f */
[----:B------:R-:W-:Y:S01]  /*0aa0*/  LOP3.LUT R4, R4, 0x30, R11, 0x78, !PT ;  /* 0x0000003004047812 */ /* 0x000fe200078e780b */
[----:B------:R-:W-:Y:S01]  /*0ab0*/  IMAD R35, R33, 0x8, R35 ;  /* 0x0000000821237824 */ /* 0x000fe200078e0223 */
[----:B------:R-:W-:Y:S01]  /*0ac0*/  LOP3.LUT R6, R6, R3, RZ, 0x3c, !PT ;  /* 0x0000000306067212 */ /* 0x000fe200078e3cff */
[----:B------:R-:W-:Y:S01]  /*0ad0*/  ULDC UR15, c[0x0][0x238] ;  /* 0x00008e00000f7ab9 */ /* 0x000fe20000000800 */
[----:B------:R-:W-:Y:S01]  /*0ae0*/  LEA R3, R0, UR7, 0x3 ;  /* 0x0000000700037c11 */ /* 0x000fe2000f8e18ff */
[----:B------:R-:W-:Y:S01]  /*0af0*/  IMAD.U32 R5, R5, 0x20, R4 ;  /* 0x0000002005057824 */ /* 0x000fe200078e0004 */
[----:B------:R-:W-:Y:S01]  /*0b00*/  LOP3.LUT R4, R32, 0x7f, RZ, 0xc0, !PT ;  /* 0x0000007f20047812 */ /* 0x000fe200078ec0ff */
[----:B0-----:R-:W-:Y:S01]  /*0b10*/  IMAD R10, R2, R121, RZ ;  /* 0x00000079020a7224 */ /* 0x001fe200078e02ff */
[----:B------:R-:W-:Y:S01]  /*0b20*/  ULDC UR16, c[0x0][0x264] ;  /* 0x0000990000107ab9 */ /* 0x000fe20000000800 */
[----:B------:R-:W-:Y:S01]  /*0b30*/  IMAD.IADD R6, R6, 0x1, R3 ;  /* 0x0000000106067824 */ /* 0x000fe200078e0203 */
[----:B------:R-:W-:Y:S01]  /*0b40*/  ULDC UR17, c[0x0][0x254] ;  /* 0x0000950000117ab9 */ /* 0x000fe20000000800 */
[----:B------:R-:W-:-:S02]  /*0b50*/  IMAD R12, R121, 0x2, R10 ;  /* 0x00000002790c7824 */ /* 0x000fc400078e020a */
[----:B------:R-:W-:Y:S01]  /*0b60*/  IMAD R7, R4, UR6, RZ ;  /* 0x0000000604077c24 */ /* 0x000fe2000f8e02ff */
[----:B------:R-:W-:Y:S01]  /*0b70*/  UMOV UR6, URZ ;  /* 0x0000003f00067c82 */ /* 0x000fe20008000000 */
[C---:B------:R-:W-:Y:S02]  /*0b80*/  IMAD R14, R121.reuse, 0x2, R12 ;  /* 0x00000002790e7824 */ /* 0x040fe400078e020c */
[----:B-1----:R-:W-:Y:S01]  /*0b90*/  IMAD R249, R2, R28, RZ ;  /* 0x0000001c02f97224 */ /* 0x002fe200078e02ff */
[----:B------:R-:W-:Y:S01]  /*0ba0*/  SHF.R.S32.HI R9, RZ, 0x1f, R7 ;  /* 0x0000001fff097819 */ /* 0x000fe20000011407 */
[C---:B------:R-:W-:Y:S01]  /*0bb0*/  IMAD R16, R121.reuse, 0x2, R14 ;  /* 0x0000000279107824 */ /* 0x040fe200078e020e */
[----:B------:R-:W0:Y:S01]  /*0bc0*/  LDC.64 R2, c[0x0][0x220] ;  /* 0x00008800ff027b82 */ /* 0x000e220000000a00 */
[----:B------:R-:W-:Y:S02]  /*0bd0*/  IMAD R0, R120, UR14, RZ ;  /* 0x0000000e78007c24 */ /* 0x000fe4000f8e02ff */
[----:B------:R-:W-:-:S02]  /*0be0*/  IMAD R18, R121, 0x2, R16 ;  /* 0x0000000279127824 */ /* 0x000fc400078e0210 */
[----:B------:R-:W-:Y:S01]  /*0bf0*/  IMAD R71, R28, 0x2, R249 ;  /* 0x000000021c477824 */ /* 0x000fe200078e02f9 */
[----:B------:R-:W-:Y:S01]  /*0c00*/  IADD3 R79, P1, P2, R7, UR8, R0 ;  /* 0x00000008074f7c10 */ /* 0x000fe2000fa3e000 */
[C---:B------:R-:W-:Y:S01]  /*0c10*/  IMAD R20, R121.reuse, 0x2, R18 ;  /* 0x0000000279147824 */ /* 0x040fe200078e0212 */
[----:B------:R-:W-:Y:S01]  /*0c20*/  SHF.R.S32.HI R8, RZ, 0x1f, R0 ;  /* 0x0000001fff087819 */ /* 0x000fe20000011400 */
[----:B------:R-:W-:Y:S01]  /*0c30*/  IMAD R7, R4, UR5, RZ ;  /* 0x0000000504077c24 */ /* 0x000fe2000f8e02ff */
[----:B------:R-:W-:Y:S01]  /*0c40*/  USHF.R.S32.HI UR5, URZ, 0x1f, UR4 ;  /* 0x0000001f3f057899 */ /* 0x000fe20008011404 */
[----:B------:R-:W-:Y:S01]  /*0c50*/  IMAD R22, R121, 0x2, R20 ;  /* 0x0000000279167824 */ /* 0x000fe200078e0214 */
[----:B------:R-:W-:Y:S01]  /*0c60*/  IADD3.X R81, R9, UR9, R8, P1, P2 ;  /* 0x0000000909517c10 */ /* 0x000fe20008fe4408 */
[----:B------:R-:W-:Y:S01]  /*0c70*/  IMAD R73, R28, 0x2, R71 ;  /* 0x000000021c497824 */ /* 0x000fe200078e0247 */
[-C--:B------:R-:W-:Y:S01]  /*0c80*/  IADD3 R8, P4, R12, R79.reuse, RZ ;  /* 0x0000004f0c087210 */ /* 0x080fe20007f9e0ff */
[C---:B------:R-:W-:Y:S01]  /*0c90*/  IMAD R24, R121.reuse, 0x2, R22 ;  /* 0x0000000279187824 */ /* 0x040fe200078e0216 */
[----:B------:R-:W-:Y:S01]  /*0ca0*/  IADD3 R9, P5, R14, R79, RZ ;  /* 0x0000004f0e097210 */ /* 0x000fe20007fbe0ff */
[----:B------:R-:W-:Y:S01]  /*0cb0*/  IMAD R75, R28, 0x2, R73 ;  /* 0x000000021c4b7824 */ /* 0x000fe200078e0249 */
[-C--:B------:R-:W-:Y:S01]  /*0cc0*/  LEA.HI.X.SX32 R11, R12, R81.reuse, 0x1, P4 ;  /* 0x000000510c0b7211 */ /* 0x080fe200020f0eff */
[C---:B------:R-:W-:Y:S01]  /*0cd0*/  IMAD R26, R121.reuse, 0x2, R24 ;  /* 0x00000002791a7824 */ /* 0x040fe200078e0218 */
[----:B------:R-:W-:Y:S01]  /*0ce0*/  LEA.HI.X.SX32 R12, R14, R81, 0x1, P5 ;  /* 0x000000510e0c7211 */ /* 0x000fe200028f0eff */
[----:B------:R-:W-:Y:S01]  /*0cf0*/  IMAD R69, R28, 0x2, R75 ;  /* 0x000000021c457824 */ /* 0x000fe200078e024b */
[-C--:B------:R-:W-:Y:S01]  /*0d00*/  IADD3 R14, P4, R18, R79.reuse, RZ ;  /* 0x0000004f120e7210 */ /* 0x080fe20007f9e0ff */
[----:B------:R-:W-:Y:S01]  /*0d10*/  IMAD R30, R121, 0x2, R26 ;  /* 0x00000002791e7824 */ /* 0x000fe200078e021a */
[----:B0-----:R-:W-:Y:S01]  /*0d20*/  IADD3 R27, P1, P2, R7, UR4, R2 ;  /* 0x00000004071b7c10 */ /* 0x001fe2000fa3e002 */
[----:B------:R-:W-:Y:S01]  /*0d30*/  IMAD R77, R28, 0x2, R69 ;  /* 0x000000021c4d7824 */ /* 0x000fe200078e0245 */
[----:B------:R-:W-:Y:S01]  /*0d40*/  SHF.R.S32.HI R2, RZ, 0x1f, R7 ;  /* 0x0000001fff027819 */ /* 0x000fe20000011407 */
[C---:B------:R-:W-:Y:S01]  /*0d50*/  IMAD R36, R121.reuse, 0x2, R30 ;  /* 0x0000000279247824 */ /* 0x040fe200078e021e */
[-C--:B------:R-:W-:Y:S01]  /*0d60*/  IADD3 R7, P3, R10, R79.reuse, RZ ;  /* 0x0000004f0a077210 */ /* 0x080fe20007f7e0ff */
[----:B------:R-:W-:Y:S01]  /*0d70*/  IMAD R63, R28, 0x2, R77 ;  /* 0x000000021c3f7824 */ /* 0x000fe200078e024d */
[----:B------:R-:W-:Y:S01]  /*0d80*/  IADD3 R15, P5, R20, R79, RZ ;  /* 0x0000004f140f7210 */ /* 0x000fe20007fbe0ff */
[C---:B------:R-:W-:Y:S01]  /*0d90*/  IMAD R38, R121.reuse, 0x2, R36 ;  /* 0x0000000279267824 */ /* 0x040fe200078e0224 */
[----:B------:R-:W-:Y:S01]  /*0da0*/  LEA.HI.X.SX32 R10, R10, R81, 0x1, P3 ;  /* 0x000000510a0a7211 */ /* 0x000fe200018f0eff */
[----:B------:R-:W-:Y:S01]  /*0db0*/  IMAD R65, R28, 0x2, R63 ;  /* 0x000000021c417824 */ /* 0x000fe200078e023f */
[----:B------:R-:W-:Y:S01]  /*0dc0*/  IADD3 R13, P3, R16, R79, RZ ;  /* 0x0000004f100d7210 */ /* 0x000fe20007f7e0ff */
[C---:B------:R-:W-:Y:S01]  /*0dd0*/  IMAD R40, R121.reuse, 0x2, R38 ;  /* 0x0000000279287824 */ /* 0x040fe200078e0226 */
[-C--:B------:R-:W-:Y:S01]  /*0de0*/  LEA.HI.X.SX32 R17, R18, R81.reuse, 0x1, P4 ;  /* 0x0000005112117211 */ /* 0x080fe200020f0eff */
[----:B------:R-:W-:Y:S01]  /*0df0*/  IMAD R67, R28, 0x2, R65 ;  /* 0x000000021c437824 */ /* 0x000fe200078e0241 */
[----:B------:R-:W-:Y:S01]  /*0e00*/  LEA.HI.X.SX32 R16, R16, R81, 0x1, P3 ;  /* 0x0000005110107211 */ /* 0x000fe200018f0eff */
[C---:B------:R-:W-:Y:S01]  /*0e10*/  IMAD R42, R121.reuse, 0x2, R40 ;  /* 0x00000002792a7824 */ /* 0x040fe200078e0228 */
[----:B------:R-:W-:Y:S01]  /*0e20*/  IADD3 R19, P3, R22, R79, RZ ;  /* 0x0000004f16137210 */ /* 0x000fe20007f7e0ff */
[----:B------:R-:W-:Y:S01]  /*0e30*/  IMAD R57, R28, 0x2, R67 ;  /* 0x000000021c397824 */ /* 0x000fe200078e0243 */
[----:B------:R-:W-:Y:S01]  /*0e40*/  LEA.HI.X.SX32 R18, R20, R81, 0x1, P5 ;  /* 0x0000005114127211 */ /* 0x000fe200028f0eff */
[C---:B------:R-:W-:Y:S01]  /*0e50*/  IMAD R44, R121.reuse, 0x2, R42 ;  /* 0x00000002792c7824 */ /* 0x040fe200078e022a */
[----:B------:R-:W-:Y:S01]  /*0e60*/  IADD3 R20, P4, R24, R79, RZ ;  /* 0x0000004f18147210 */ /* 0x000fe20007f9e0ff */
[----:B------:R-:W-:Y:S01]  /*0e70*/  IMAD R59, R28, 0x2, R57 ;  /* 0x000000021c3b7824 */ /* 0x000fe200078e0239 */
[----:B------:R-:W-:Y:S01]  /*0e80*/  LEA.HI.X.SX32 R22, R22, R81, 0x1, P3 ;  /* 0x0000005116167211 */ /* 0x000fe200018f0eff */
[C---:B------:R-:W-:Y:S01]  /*0e90*/  IMAD R46, R121.reuse, 0x2, R44 ;  /* 0x00000002792e7824 */ /* 0x040fe200078e022c */
[-C--:B------:R-:W-:Y:S01]  /*0ea0*/  IADD3 R21, P5, R26, R79.reuse, RZ ;  /* 0x0000004f1a157210 */ /* 0x080fe20007fbe0ff */
        /* <DEDUP_REMOVED lines=46> */
[----:B------:R-:W-:Y:S01]  /*1190*/  IMAD R70, R121, 0x2, R68 ;  /* 0x0000000279467824 */ /* 0x000fe200078e0244 */
[-C--:B------:R-:W-:Y:S01]  /*11a0*/  LEA.HI.X.SX32 R147, R62, R81.reuse, 0x1, P5 ;  /* 0x000000513e937211 */ /* 0x080fe200028f0eff */
[----:B------:R-:W-:Y:S01]  /*11b0*/  IMAD.SHL.U32 R35, R35, 0x8, RZ ;  /* 0x0000000823237824 */ /* 0x000fe200078e00ff */
[----:B------:R-:W-:Y:S01]  /*11c0*/  LEA.HI.X.SX32 R149, R64, R81, 0x1, P3 ;  /* 0x0000005140957211 */ /* 0x000fe200018f0eff */
[C---:B------:R-:W-:Y:S01]  /*11d0*/  IMAD R72, R121.reuse, 0x2, R70 ;  /* 0x0000000279487824 */ /* 0x040fe200078e0246 */
[-C--:B------:R-:W-:Y:S01]  /*11e0*/  IADD3 R158, P5, R68, R79.reuse, RZ ;  /* 0x0000004f449e7210 */ /* 0x080fe20007fbe0ff */
[----:B------:R-:W-:Y:S01]  /*11f0*/  UMOV UR4, URZ ;  /* 0x0000003f00047c82 */ /* 0x000fe20008000000 */
[-C--:B------:R-:W-:Y:S01]  /*1200*/  IADD3 R160, P6, R70, R79.reuse, RZ ;  /* 0x0000004f46a07210 */ /* 0x080fe20007fde0ff */
[----:B------:R-:W-:Y:S01]  /*1210*/  IMAD R74, R121, 0x2, R72 ;  /* 0x00000002794a7824 */ /* 0x000fe200078e0248 */
[----:B------:R-:W-:-:S02]  /*1220*/  IADD3 R162, P3, R72, R79, RZ ;  /* 0x0000004f48a27210 */ /* 0x000fc40007f7e0ff */
[-C--:B------:R-:W-:Y:S01]  /*1230*/  LEA.HI.X.SX32 R157, R68, R81.reuse, 0x1, P5 ;  /* 0x00000051449d7211 */ /* 0x080fe200028f0eff */
[C---:B------:R-:W-:Y:S01]  /*1240*/  IMAD R76, R121.reuse, 0x2, R74 ;  /* 0x00000002794c7824 */ /* 0x040fe200078e024a */
[-C--:B------:R-:W-:Y:S02]  /*1250*/  LEA.HI.X.SX32 R161, R72, R81.reuse, 0x1, P3 ;  /* 0x0000005148a17211 */ /* 0x080fe400018f0eff */
[----:B------:R-:W-:Y:S01]  /*1260*/  LEA.HI.X.SX32 R159, R70, R81, 0x1, P6 ;  /* 0x00000051469f7211 */ /* 0x000fe200030f0eff */
[----:B------:R-:W-:Y:S01]  /*1270*/  IMAD R78, R121, 0x2, R76 ;  /* 0x00000002794e7824 */ /* 0x000fe200078e024c */
[-C--:B------:R-:W-:Y:S02]  /*1280*/  IADD3 R166, P5, R76, R79.reuse, RZ ;  /* 0x0000004f4ca67210 */ /* 0x080fe40007fbe0ff */
[----:B------:R-:W-:Y:S01]  /*1290*/  LOP3.LUT R46, R35, 0x20, RZ, 0x3c, !PT ;  /* 0x00000020232e7812 */ /* 0x000fe200078e3cff */
[----:B------:R-:W-:Y:S01]  /*12a0*/  IMAD R80, R121, 0x2, R78 ;  /* 0x0000000279507824 */ /* 0x000fe200078e024e */
[----:B------:R-:W-:-:S02]  /*12b0*/  IADD3 R168, P6, R78, R79, RZ ;  /* 0x0000004f4ea87210 */ /* 0x000fc40007fde0ff */
[----:B------:R-:W-:Y:S01]  /*12c0*/  LEA.HI.X.SX32 R165, R76, R81, 0x1, P5 ;  /* 0x000000514ca57211 */ /* 0x000fe200028f0eff */
[C---:B------:R-:W-:Y:S01]  /*12d0*/  IMAD R82, R121.reuse, 0x2, R80 ;  /* 0x0000000279527824 */ /* 0x040fe200078e0250 */
[----:B------:R-:W-:Y:S02]  /*12e0*/  IADD3 R170, P3, R80, R79, RZ ;  /* 0x0000004f50aa7210 */ /* 0x000fe40007f7e0ff */
[-C--:B------:R-:W-:Y:S01]  /*12f0*/  LEA.HI.X.SX32 R167, R78, R81.reuse, 0x1, P6 ;  /* 0x000000514ea77211 */ /* 0x080fe200030f0eff */
[----:B------:R-:W-:Y:S01]  /*1300*/  IMAD R84, R121, 0x2, R82 ;  /* 0x0000000279547824 */ /* 0x000fe200078e0252 */
[----:B------:R-:W-:Y:S02]  /*1310*/  LEA.HI.X.SX32 R169, R80, R81, 0x1, P3 ;  /* 0x0000005150a97211 */ /* 0x000fe400018f0eff */
[----:B------:R-:W-:Y:S01]  /*1320*/  LOP3.LUT R64, R35, 0x40, RZ, 0x3c, !PT ;  /* 0x0000004023407812 */ /* 0x000fe200078e3cff */
[----:B------:R-:W-:Y:S01]  /*1330*/  IMAD R86, R121, 0x2, R84 ;  /* 0x0000000279567824 */ /* 0x000fe200078e0254 */
[----:B------:R-:W-:-:S02]  /*1340*/  IADD3 R174, P5, R84, R79, RZ ;  /* 0x0000004f54ae7210 */ /* 0x000fc40007fbe0ff */
[----:B------:R-:W-:Y:S01]  /*1350*/  LOP3.LUT R46, R5, 0x40, RZ, 0x3c, !PT ;  /* 0x00000040052e7812 */ /* 0x000fe200078e3cff */
[C---:B------:R-:W-:Y:S01]  /*1360*/  IMAD R88, R121.reuse, 0x2, R86 ;  /* 0x0000000279587824 */ /* 0x040fe200078e0256 */
[----:B------:R-:W-:Y:S02]  /*1370*/  IADD3 R176, P6, R86, R79, RZ ;  /* 0x0000004f56b07210 */ /* 0x000fe40007fde0ff */
[----:B------:R-:W-:Y:S01]  /*1380*/  LEA.HI.X.SX32 R173, R84, R81, 0x1, P5 ;  /* 0x0000005154ad7211 */ /* 0x000fe200028f0eff */
[C---:B------:R-:W-:Y:S01]  /*1390*/  IMAD R90, R121.reuse, 0x2, R88 ;  /* 0x00000002795a7824 */ /* 0x040fe200078e0258 */
[----:B------:R-:W-:Y:S02]  /*13a0*/  IADD3 R178, P3, R88, R79, RZ ;  /* 0x0000004f58b27210 */ /* 0x000fe40007f7e0ff */
[-C--:B------:R-:W-:Y:S01]  /*13b0*/  LEA.HI.X.SX32 R175, R86, R81.reuse, 0x1, P6 ;  /* 0x0000005156af7211 */ /* 0x080fe200030f0eff */
[----:B------:R-:W-:Y:S01]  /*13c0*/  IMAD R92, R121, 0x2, R90 ;  /* 0x00000002795c7824 */ /* 0x000fe200078e025a */
[----:B------:R-:W-:-:S03]  /*13d0*/  LEA.HI.X.SX32 R177, R88, R81, 0x1, P3 ;  /* 0x0000005158b17211 */ /* 0x000fc600018f0eff */
[----:B------:R-:W-:Y:S01]  /*13e0*/  IMAD R94, R121, 0x2, R92 ;  /* 0x00000002795e7824 */ /* 0x000fe200078e025c */
[----:B------:R-:W-:-:S03]  /*13f0*/  IADD3 R182, P5, R92, R79, RZ ;  /* 0x0000004f5cb67210 */ /* 0x000fc60007fbe0ff */
        /* <DEDUP_REMOVED lines=56> */
[C---:B------:R-:W-:Y:S01]  /*1780*/  IMAD R0, R121.reuse, 0x2, R214 ;  /* 0x0000000279007824 */ /* 0x040fe200078e02d6 */
[-C--:B------:R-:W-:Y:S01]  /*1790*/  LEA.HI.X.SX32 R247, R210, R81.reuse, 0x1, P3 ;  /* 0x00000051d2f77211 */ /* 0x080fe200018f0eff */
[----:B------:R0:W-:Y:S02]  /*17a0*/  STL [R1+0x1f8], R26 ;  /* 0x0001f81a01007387 */ /* 0x0001e40000100800 */
[----:B------:R-:W-:Y:S01]  /*17b0*/  IMAD R4, R121, 0x2, R0 ;  /* 0x0000000279047824 */ /* 0x000fe200078e0200 */
[----:B------:R-:W-:-:S02]  /*17c0*/  LEA.HI.X.SX32 R121, R36, R81, 0x1, P4 ;  /* 0x0000005124797211 */ /* 0x000fc400020f0eff */
[-C--:B------:R-:W-:Y:S02]  /*17d0*/  IADD3 R128, P4, R42, R79.reuse, RZ ;  /* 0x0000004f2a807210 */ /* 0x080fe40007f9e0ff */
[----:B------:R-:W-:Y:S02]  /*17e0*/  IADD3 R30, P5, R0, R79, RZ ;  /* 0x0000004f001e7210 */ /* 0x000fe40007fbe0ff */
[----:B------:R-:W-:Y:S02]  /*17f0*/  LEA.HI.X.SX32 R127, R42, R81, 0x1, P4 ;  /* 0x000000512a7f7211 */ /* 0x000fe400020f0eff */
[-C--:B------:R-:W-:Y:S02]  /*1800*/  IADD3 R134, P4, R48, R79.reuse, RZ ;  /* 0x0000004f30867210 */ /* 0x080fe40007f9e0ff */
[----:B0-----:R-:W-:Y:S02]  /*1810*/  IADD3 R26, P6, R4, R79, RZ ;  /* 0x0000004f041a7210 */ /* 0x001fe40007fde0ff */
[----:B------:R-:W-:-:S02]  /*1820*/  LEA.HI.X.SX32 R133, R48, R81, 0x1, P4 ;  /* 0x0000005130857211 */ /* 0x000fc400020f0eff */
[----:B------:R-:W-:Y:S02]  /*1830*/  IADD3 R140, P4, R54, R79, RZ ;  /* 0x0000004f368c7210 */ /* 0x000fe40007f9e0ff */
[-C--:B------:R-:W-:Y:S02]  /*1840*/  LEA.HI.X.SX32 R4, R4, R81.reuse, 0x1, P6 ;  /* 0x0000005104047211 */ /* 0x080fe400030f0eff */
[----:B------:R-:W-:Y:S02]  /*1850*/  LEA.HI.X.SX32 R139, R54, R81, 0x1, P4 ;  /* 0x00000051368b7211 */ /* 0x000fe400020f0eff */
[C---:B------:R-:W-:Y:S02]  /*1860*/  IADD3 R146, P4, R60.reuse, R79, RZ ;  /* 0x0000004f3c927210 */ /* 0x040fe40007f9e0ff */
[----:B------:R-:W-:Y:S02]  /*1870*/  SHF.R.U32.HI R42, RZ, 0x3, R37 ;  /* 0x00000003ff2a7819 */ /* 0x000fe40000011625 */
[----:B------:R-:W-:-:S02]  /*1880*/  LEA.HI.X.SX32 R145, R60, R81, 0x1, P4 ;  /* 0x000000513c917211 */ /* 0x000fc400020f0eff */
[----:B------:R-:W-:Y:S02]  /*1890*/  IADD3 R156, P4, R66, R79, RZ ;  /* 0x0000004f429c7210 */ /* 0x000fe40007f9e0ff */
[----:B------:R-:W-:Y:S02]  /*18a0*/  LOP3.LUT R42, R42, 0x1c, RZ, 0xc0, !PT ;  /* 0x0000001c2a2a7812 */ /* 0x000fe400078ec0ff */
[----:B------:R-:W-:Y:S02]  /*18b0*/  LEA.HI.X.SX32 R155, R66, R81, 0x1, P4 ;  /* 0x00000051429b7211 */ /* 0x000fe400020f0eff */
[----:B------:R-:W-:-:S04]  /*18c0*/  IADD3 R164, P4, R74, R79, RZ ;  /* 0x0000004f4aa47210 */ /* 0x000fc80007f9e0ff */
        /* <DEDUP_REMOVED lines=15> */
[----:B------:R-:W-:-:S05]  /*19c0*/  IADD3 R36, P4, R214, R79, RZ ;  /* 0x0000004fd6247210 */ /* 0x000fca0007f9e0ff */
[----:B------:R-:W-:Y:S04]  /*19d0*/  STL [R1+0x200], R36 ;  /* 0x0002002401007387 */ /* 0x000fe80000100800 */
[----:B------:R0:W-:Y:S04]  /*19e0*/  STL [R1+0x208], R30 ;  /* 0x0002081e01007387 */ /* 0x0001e80000100800 */
[----:B------:R1:W-:Y:S01]  /*19f0*/  STL [R1+0x210], R26 ;  /* 0x0002101a01007387 */ /* 0x0003e20000100800 */
[-C--:B0-----:R-:W-:Y:S02]  /*1a00*/  LEA.HI.X.SX32 R30, R214, R81.reuse, 0x1, P4 ;  /* 0x00000051d61e7211 */ /* 0x081fe400020f0eff */
[----:B-1----:R-:W-:-:S03]  /*1a10*/  LEA.HI.X.SX32 R26, R0, R81, 0x1, P5 ;  /* 0x00000051001a7211 */ /* 0x002fc600028f0eff */
[----:B------:R-:W-:Y:S01]  /*1a20*/  STL [R1+0x1fc], R30 ;  /* 0x0001fc1e01007387 */ /* 0x000fe20000100800 */
[----:B------:R-:W-:Y:S01]  /*1a30*/  IADD3.X R0, R2, UR5, R3, P1, P2 ;  /* 0x0000000502007c10 */ /* 0x000fe20008fe4403 */
[C---:B------:R-:W-:Y:S01]  /*1a40*/  IMAD R3, R28.reuse, 0x2, R31 ;  /* 0x000000021c037824 */ /* 0x040fe200078e021f */
[-C--:B------:R-:W-:Y:S01]  /*1a50*/  IADD3 R2, P3, R73, R27.reuse, RZ ;  /* 0x0000001b49027210 */ /* 0x080fe20007f7e0ff */
[----:B------:R0:W-:Y:S01]  /*1a60*/  STL [R1+0x204], R26 ;  /* 0x0002041a01007387 */ /* 0x0001e20000100800 */
[CC--:B------:R-:W-:Y:S01]  /*1a70*/  IADD3 R251, P1, R249.reuse, R27.reuse, RZ ;  /* 0x0000001bf9fb7210 */ /* 0x0c0fe20007f3e0ff */
[----:B------:R-:W-:Y:S01]  /*1a80*/  IMAD R79, R28, 0x2, R3 ;  /* 0x000000021c4f7824 */ /* 0x000fe200078e0203 */
[----:B------:R-:W-:Y:S01]  /*1a90*/  UMOV UR5, URZ ;  /* 0x0000003f00057c82 */ /* 0x000fe20008000000 */
[----:B------:R1:W-:Y:S01]  /*1aa0*/  STL [R1+0x20c], R4 ;  /* 0x00020c0401007387 */ /* 0x0003e20000100800 */
[----:B------:R-:W-:Y:S02]  /*1ab0*/  LEA.HI.X.SX32 R249, R249, R0, 0x1, P1 ;  /* 0x00000000f9f97211 */ /* 0x000fe400008f0eff */
[----:B0-----:R-:W-:-:S02]  /*1ac0*/  IADD3 R26, P1, R75, R27, RZ ;  /* 0x0000001b4b1a7210 */ /* 0x001fc40007f3e0ff */
[----:B-1----:R-:W-:-:S05]  /*1ad0*/  IADD3 R4, P2, R71, R27, RZ ;  /* 0x0000001b47047210 */ /* 0x002fca0007f5e0ff */
[----:B------:R0:W-:Y:S04]  /*1ae0*/  STL [R1+0x4], R4 ;  /* 0x0000040401007387 */ /* 0x0001e80000100800 */
[----:B------:R1:W-:Y:S01]  /*1af0*/  STL [R1+0xc], R2 ;  /* 0x00000c0201007387 */ /* 0x0003e20000100800 */
[-C--:B0-----:R-:W-:Y:S01]  /*1b00*/  LEA.HI.X.SX32 R4, R71, R0.reuse, 0x1, P2 ;  /* 0x0000000047047211 */ /* 0x081fe200010f0eff */
[----:B------:R-:W-:Y:S01]  /*1b10*/  IMAD R71, R28, 0x2, R79 ;  /* 0x000000021c477824 */ /* 0x000fe200078e024f */
[----:B-1----:R-:W-:-:S03]  /*1b20*/  LEA.HI.X.SX32 R2, R73, R0, 0x1, P3 ;  /* 0x0000000049027211 */ /* 0x002fc600018f0eff */
[----:B------:R0:W-:Y:S01]  /*1b30*/  STL [R1], R4 ;  /* 0x0000000401007387 */ /* 0x0001e20000100800 */
[----:B------:R-:W-:-:S03]  /*1b40*/  IMAD R73, R28, 0x2, R71 ;  /* 0x000000021c497824 */ /* 0x000fc600078e0247 */
[----:B------:R1:W-:Y:S04]  /*1b50*/  STL [R1+0x8], R2 ;  /* 0x0000080201007387 */ /* 0x0003e80000100800 */
[----:B------:R2:W-:Y:S01]  /*1b60*/  STL [R1+0x14], R26 ;  /* 0x0000141a01007387 */ /* 0x0005e20000100800 */
[-C--:B0-----:R-:W-:Y:S02]  /*1b70*/  IADD3 R4, P2, R69, R27.reuse, RZ ;  /* 0x0000001b45047210 */ /* 0x081fe40007f5e0ff */
[----:B-1----:R-:W-:-:S03]  /*1b80*/  IADD3 R2, P3, R77, R27, RZ ;  /* 0x0000001b4d027210 */ /* 0x002fc60007f7e0ff */
[----:B------:R0:W-:Y:S01]  /*1b90*/  STL [R1+0x1c], R4 ;  /* 0x00001c0401007387 */ /* 0x0001e20000100800 */
[----:B--2---:R-:W-:-:S03]  /*1ba0*/  LEA.HI.X.SX32 R26, R75, R0, 0x1, P1 ;  /* 0x000000004b1a7211 */ /* 0x004fc600008f0eff */
[----:B------:R1:W-:Y:S04]  /*1bb0*/  STL [R1+0x24], R2 ;  /* 0x0000240201007387 */ /* 0x0003e80000100800 */
[----:B------:R2:W-:Y:S01]  /*1bc0*/  STL [R1+0x10], R26 ;  /* 0x0000101a01007387 */ /* 0x0005e20000100800 */
[-C--:B0-----:R-:W-:Y:S01]  /*1bd0*/  LEA.HI.X.SX32 R4, R69, R0.reuse, 0x1, P2 ;  /* 0x0000000045047211 */ /* 0x081fe200010f0eff */
[----:B------:R-:W-:Y:S01]  /*1be0*/  IMAD R69, R28, 0x2, R73 ;  /* 0x000000021c457824 */ /* 0x000fe200078e0249 */
[----:B-1----:R-:W-:-:S03]  /*1bf0*/  LEA.HI.X.SX32 R2, R77, R0, 0x1, P3 ;  /* 0x000000004d027211 */ /* 0x002fc600018f0eff */
[----:B------:R0:W-:Y:S01]  /*1c00*/  STL [R1+0x18], R4 ;  /* 0x0000180401007387 */ /* 0x0001e20000100800 */
[----:B------:R-:W-:Y:S01]  /*1c10*/  IMAD R75, R28, 0x2, R69 ;  /* 0x000000021c4b7824 */ /* 0x000fe200078e0245 */
[-C--:B--2---:R-:W-:Y:S02]  /*1c20*/  IADD3 R26, P1, R63, R27.reuse, RZ ;  /* 0x0000001b3f1a7210 */ /* 0x084fe40007f3e0ff */
[----:B------:R1:W-:Y:S04]  /*1c30*/  STL [R1+0x20], R2 ;  /* 0x0000200201007387 */ /* 0x0003e80000100800 */
[----:B------:R2:W-:Y:S01]  /*1c40*/  STL [R1+0x2c], R26 ;  /* 0x00002c1a01007387 */ /* 0x0005e20000100800 */
[-C--:B0-----:R-:W-:Y:S02]  /*1c50*/  IADD3 R4, P2, R65, R27.reuse, RZ ;  /* 0x0000001b41047210 */ /* 0x081fe40007f5e0ff */
[----:B-1----:R-:W-:-:S03]  /*1c60*/  IADD3 R2, P3, R67, R27, RZ ;  /* 0x0000001b43027210 */ /* 0x002fc60007f7e0ff */
[----:B------:R0:W-:Y:S01]  /*1c70*/  STL [R1+0x34], R4 ;  /* 0x0000340401007387 */ /* 0x0001e20000100800 */
[----:B--2---:R-:W-:-:S03]  /*1c80*/  LEA.HI.X.SX32 R26, R63, R0, 0x1, P1 ;  /* 0x000000003f1a7211 */ /* 0x004fc600008f0eff */
[----:B------:R1:W-:Y:S01]  /*1c90*/  STL [R1+0x3c], R2 ;  /* 0x00003c0201007387 */ /* 0x0003e20000100800 */
[----:B------:R-:W-:-:S03]  /*1ca0*/  IMAD R63, R28, 0x2, R75 ;  /* 0x000000021c3f7824 */ /* 0x000fc600078e024b */
[----:B------:R2:W-:Y:S01]  /*1cb0*/  STL [R1+0x28], R26 ;  /* 0x0000281a01007387 */ /* 0x0005e20000100800 */
[-C--:B0-----:R-:W-:Y:S01]  /*1cc0*/  LEA.HI.X.SX32 R4, R65, R0.reuse, 0x1, P2 ;  /* 0x0000000041047211 */ /* 0x081fe200010f0eff */
[----:B------:R-:W-:Y:S01]  /*1cd0*/  IMAD R65, R28, 0x2, R63 ;  /* 0x000000021c417824 */ /* 0x000fe200078e023f */
[----:B-1----:R-:W-:-:S03]  /*1ce0*/  LEA.HI.X.SX32 R2, R67, R0, 0x1, P3 ;  /* 0x0000000043027211 */ /* 0x002fc600018f0eff */
[----:B------:R0:W-:Y:S01]  /*1cf0*/  STL [R1+0x30], R4 ;  /* 0x0000300401007387 */ /* 0x0001e20000100800 */
[----:B--2---:R-:W-:-:S03]  /*1d00*/  IADD3 R26, P1, R57, R27, RZ ;  /* 0x0000001b391a7210 */ /* 0x004fc60007f3e0ff */
        /* <DEDUP_REMOVED lines=51> */
[----:B------:R-:W-:Y:S01]  /*2040*/  IMAD R49, R28, 0x2, R39 ;  /* 0x000000021c317824 */ /* 0x000fe200078e0227 */
[----:B0-----:R-:W-:-:S03]  /*2050*/  LEA.HI.X.SX32 R4, R43, R0, 0x1, P2 ;  /* 0x000000002b047211 */ /* 0x001fc600010f0eff */
[C---:B------:R-:W-:Y:S01]  /*2060*/  IMAD R55, R28.reuse, 0x2, R49 ;  /* 0x000000021c377824 */ /* 0x040fe200078e0231 */
[----:B-1----:R-:W-:Y:S01]  /*2070*/  LEA.HI.X.SX32 R2, R41, R0, 0x1, P3 ;  /* 0x0000000029027211 */ /* 0x002fe200018f0eff */
[----:B------:R0:W-:Y:S02]  /*2080*/  STL [R1+0x90], R4 ;  /* 0x0000900401007387 */ /* 0x0001e40000100800 */
[C---:B------:R-:W-:Y:S01]  /*2090*/  IMAD R61, R28.reuse, 0x2, R55 ;  /* 0x000000021c3d7824 */ /* 0x040fe200078e0237 */
[-C--:B--2---:R-:W-:Y:S01]  /*20a0*/  IADD3 R26, P1, R29, R27.reuse, RZ ;  /* 0x0000001b1d1a7210 */ /* 0x084fe20007f3e0ff */
[----:B------:R1:W-:Y:S02]  /*20b0*/  STL [R1+0x98], R2 ;  /* 0x0000980201007387 */ /* 0x0003e40000100800 */
[----:B------:R-:W-:Y:S02]  /*20c0*/  IMAD R67, R28, 0x2, R61 ;  /* 0x000000021c437824 */ /* 0x000fe400078e023d */
[----:B------:R2:W-:Y:S01]  /*20d0*/  STL [R1+0xa4], R26 ;  /* 0x0000a41a01007387 */ /* 0x0005e20000100800 */
[----:B0-----:R-:W-:-:S02]  /*20e0*/  IADD3 R4, P2, R31, R27, RZ ;  /* 0x0000001b1f047210 */ /* 0x001fc40007f5e0ff */
[----:B-1----:R-:W-:-:S03]  /*20f0*/  IADD3 R2, P3, R3, R27, RZ ;  /* 0x0000001b03027210 */ /* 0x002fc60007f7e0ff */
[----:B------:R0:W-:Y:S01]  /*2100*/  STL [R1+0xac], R4 ;  /* 0x0000ac0401007387 */ /* 0x0001e20000100800 */
[----:B--2---:R-:W-:-:S03]  /*2110*/  LEA.HI.X.SX32 R26, R29, R0, 0x1, P1 ;  /* 0x000000001d1a7211 */ /* 0x004fc600008f0eff */
[----:B------:R1:W-:Y:S04]  /*2120*/  STL [R1+0xb4], R2 ;  /* 0x0000b40201007387 */ /* 0x0003e80000100800 */
[----:B------:R-:W-:Y:S01]  /*2130*/  STL [R1+0xa0], R26 ;  /* 0x0000a01a01007387 */ /* 0x000fe20000100800 */
[-C--:B0-----:R-:W-:Y:S01]  /*2140*/  LEA.HI.X.SX32 R4, R31, R0.reuse, 0x1, P2 ;  /* 0x000000001f047211 */ /* 0x081fe200010f0eff */
[----:B------:R-:W-:Y:S01]  /*2150*/  IMAD R31, R28, 0x2, R67 ;  /* 0x000000021c1f7824 */ /* 0x000fe200078e0243 */
[----:B-1----:R-:W-:-:S03]  /*2160*/  LEA.HI.X.SX32 R2, R3, R0, 0x1, P3 ;  /* 0x0000000003027211 */ /* 0x002fc600018f0eff */
[----:B------:R0:W-:Y:S01]  /*2170*/  STL [R1+0xa8], R4 ;  /* 0x0000a80401007387 */ /* 0x0001e20000100800 */
[----:B------:R-:W-:-:S03]  /*2180*/  IADD3 R3, P2, R71, R27, RZ ;  /* 0x0000001b47037210 */ /* 0x000fc60007f5e0ff */
[----:B------:R1:W-:Y:S01]  /*2190*/  STL [R1+0xb0], R2 ;  /* 0x0000b00201007387 */ /* 0x0003e20000100800 */
[-C--:B0-----:R-:W-:Y:S02]  /*21a0*/  IADD3 R4, P1, R79, R27.reuse, RZ ;  /* 0x0000001b4f047210 */ /* 0x081fe40007f3e0ff */
[----:B-1----:R-:W-:-:S03]  /*21b0*/  IADD3 R2, P3, R73, R27, RZ ;  /* 0x0000001b49027210 */ /* 0x002fc60007f7e0ff */
[----:B------:R0:W-:Y:S04]  /*21c0*/  STL [R1+0xbc], R4 ;  /* 0x0000bc0401007387 */ /* 0x0001e80000100800 */
[----:B------:R1:W-:Y:S04]  /*21d0*/  STL [R1+0xc4], R3 ;  /* 0x0000c40301007387 */ /* 0x0003e80000100800 */
[----:B------:R2:W-:Y:S01]  /*21e0*/  STL [R1+0xcc], R2 ;  /* 0x0000cc0201007387 */ /* 0x0005e20000100800 */
[-C--:B0-----:R-:W-:Y:S02]  /*21f0*/  LEA.HI.X.SX32 R4, R79, R0.reuse, 0x1, P1 ;  /* 0x000000004f047211 */ /* 0x081fe400008f0eff */
[----:B-1----:R-:W-:-:S03]  /*2200*/  LEA.HI.X.SX32 R3, R71, R0, 0x1, P2 ;  /* 0x0000000047037211 */ /* 0x002fc600010f0eff */
[----:B------:R0:W-:Y:S01]  /*2210*/  STL [R1+0xb8], R4 ;  /* 0x0000b80401007387 */ /* 0x0001e20000100800 */
[----:B--2---:R-:W-:-:S03]  /*2220*/  LEA.HI.X.SX32 R2, R73, R0, 0x1, P3 ;  /* 0x0000000049027211 */ /* 0x004fc600018f0eff */
[----:B------:R1:W-:Y:S04]  /*2230*/  STL [R1+0xc0], R3 ;  /* 0x0000c00301007387 */ /* 0x0003e80000100800 */
[----:B------:R2:W-:Y:S01]  /*2240*/  STL [R1+0xc8], R2 ;  /* 0x0000c80201007387 */ /* 0x0005e20000100800 */
[-C--:B0-----:R-:W-:Y:S02]  /*2250*/  IADD3 R4, P1, R69, R27.reuse, RZ ;  /* 0x0000001b45047210 */ /* 0x081fe40007f3e0ff */
[----:B-1----:R-:W-:-:S03]  /*2260*/  IADD3 R3, P2, R75, R27, RZ ;  /* 0x0000001b4b037210 */ /* 0x002fc60007f5e0ff */
[----:B------:R0:W-:Y:S01]  /*2270*/  STL [R1+0xd4], R4 ;  /* 0x0000d40401007387 */ /* 0x0001e20000100800 */
[----:B--2---:R-:W-:-:S03]  /*2280*/  IADD3 R2, P3, R63, R27, RZ ;  /* 0x0000001b3f027210 */ /* 0x004fc60007f7e0ff */
[----:B------:R1:W-:Y:S04]  /*2290*/  STL [R1+0xdc], R3 ;  /* 0x0000dc0301007387 */ /* 0x0003e80000100800 */
[----:B------:R2:W-:Y:S01]  /*22a0*/  STL [R1+0xe4], R2 ;  /* 0x0000e40201007387 */ /* 0x0005e20000100800 */
[-C--:B0-----:R-:W-:Y:S02]  /*22b0*/  LEA.HI.X.SX32 R4, R69, R0.reuse, 0x1, P1 ;  /* 0x0000000045047211 */ /* 0x081fe400008f0eff */
[----:B-1----:R-:W-:-:S03]  /*22c0*/  LEA.HI.X.SX32 R3, R75, R0, 0x1, P2 ;  /* 0x000000004b037211 */ /* 0x002fc600010f0eff */
[----:B------:R0:W-:Y:S01]  /*22d0*/  STL [R1+0xd0], R4 ;  /* 0x0000d00401007387 */ /* 0x0001e20000100800 */
[----:B--2---:R-:W-:-:S03]  /*22e0*/  LEA.HI.X.SX32 R2, R63, R0, 0x1, P3 ;  /* 0x000000003f027211 */ /* 0x004fc600018f0eff */
[----:B------:R1:W-:Y:S01]  /*22f0*/  STL [R1+0xd8], R3 ;  /* 0x0000d80301007387 */ /* 0x0003e20000100800 */
[----:B------:R-:W-:-:S03]  /*2300*/  IMAD R63, R28, 0x2, R31 ;  /* 0x000000021c3f7824 */ /* 0x000fc600078e021f */
[----:B------:R2:W-:Y:S01]  /*2310*/  STL [R1+0xe0], R2 ;  /* 0x0000e00201007387 */ /* 0x0005e20000100800 */
[----:B------:R-:W-:Y:S01]  /*2320*/  IMAD R69, R28, 0x2, R63 ;  /* 0x000000021c457824 */ /* 0x000fe200078e023f */
[----:B0-----:R-:W-:-:S03]  /*2330*/  IADD3 R4, P1, R65, R27, RZ ;  /* 0x0000001b41047210 */ /* 0x001fc60007f3e0ff */
[----:B------:R-:W-:Y:S01]  /*2340*/  IMAD R43, R28, 0x2, R69 ;  /* 0x000000021c2b7824 */ /* 0x000fe200078e0245 */
[-C--:B-1----:R-:W-:Y:S01]  /*2350*/  IADD3 R3, P2, R57, R27.reuse, RZ ;  /* 0x0000001b39037210 */ /* 0x082fe20007f5e0ff */
[----:B------:R0:W-:Y:S01]  /*2360*/  STL [R1+0xec], R4 ;  /* 0x0000ec0401007387 */ /* 0x0001e20000100800 */
[----:B--2---:R-:W-:-:S03]  /*2370*/  IADD3 R2, P3, R59, R27, RZ ;  /* 0x0000001b3b027210 */ /* 0x004fc60007f7e0ff */
[----:B------:R1:W-:Y:S04]  /*2380*/  STL [R1+0xf4], R3 ;  /* 0x0000f40301007387 */ /* 0x0003e80000100800 */
[----:B------:R2:W-:Y:S01]  /*2390*/  STL [R1+0xfc], R2 ;  /* 0x0000fc0201007387 */ /* 0x0005e20000100800 */
[-C--:B0-----:R-:W-:Y:S02]  /*23a0*/  LEA.HI.X.SX32 R4, R65, R0.reuse, 0x1, P1 ;  /* 0x0000000041047211 */ /* 0x081fe400008f0eff */
[----:B-1----:R-:W-:-:S03]  /*23b0*/  LEA.HI.X.SX32 R3, R57, R0, 0x1, P2 ;  /* 0x0000000039037211 */ /* 0x002fc600010f0eff */
[----:B------:R0:W-:Y:S01]  /*23c0*/  STL [R1+0xe8], R4 ;  /* 0x0000e80401007387 */ /* 0x0001e20000100800 */
[----:B------:R-:W-:Y:S02]  /*23d0*/  CS2R R56, SRZ ;  /* 0x0000000000387805 */ /* 0x000fe4000001ff00 */
[----:B--2---:R-:W-:Y:S01]  /*23e0*/  LEA.HI.X.SX32 R2, R59, R0, 0x1, P3 ;  /* 0x000000003b027211 */ /* 0x004fe200018f0eff */
[----:B------:R1:W-:Y:S01]  /*23f0*/  STL [R1+0xf0], R3 ;  /* 0x0000f00301007387 */ /* 0x0003e20000100800 */
[----:B------:R-:W-:-:S03]  /*2400*/  CS2R R58, SRZ ;  /* 0x00000000003a7805 */ /* 0x000fc6000001ff00 */
[----:B------:R2:W-:Y:S01]  /*2410*/  STL [R1+0xf8], R2 ;  /* 0x0000f80201007387 */ /* 0x0005e20000100800 */
[-C--:B0-----:R-:W-:Y:S02]  /*2420*/  IADD3 R4, P2, R53, R27.reuse, RZ ;  /* 0x0000001b35047210 */ /* 0x081fe40007f5e0ff */
[-C--:B-1----:R-:W-:Y:S02]  /*2430*/  IADD3 R3, P1, R51, R27.reuse, RZ ;  /* 0x0000001b33037210 */ /* 0x082fe40007f3e0ff */
[----:B--2---:R-:W-:-:S03]  /*2440*/  IADD3 R2, P3, R45, R27, RZ ;  /* 0x0000001b2d027210 */ /* 0x004fc60007f7e0ff */
[----:B------:R0:W-:Y:S01]  /*2450*/  STL [R1+0x104], R3 ;  /* 0x0001040301007387 */ /* 0x0001e20000100800 */
[----:B------:R-:W-:Y:S02]  /*2460*/  LEA.HI.X.SX32 R26, R51, R0, 0x1, P1 ;  /* 0x00000000331a7211 */ /* 0x000fe400008f0eff */
[----:B------:R-:W-:Y:S01]  /*2470*/  CS2R R50, SRZ ;  /* 0x0000000000327805 */ /* 0x000fe2000001ff00 */
[----:B------:R1:W-:Y:S04]  /*2480*/  STL [R1+0x10c], R4 ;  /* 0x00010c0401007387 */ /* 0x0003e80000100800 */
[----:B------:R2:W-:Y:S01]  /*2490*/  STL [R1+0x114], R2 ;  /* 0x0001140201007387 */ /* 0x0005e20000100800 */
[----:B0-----:R-:W-:-:S03]  /*24a0*/  IMAD R3, R28, 0x2, R43 ;  /* 0x000000021c037824 */ /* 0x001fc600078e022b */
[----:B------:R0:W-:Y:S01]  /*24b0*/  STL [R1+0x100], R26 ;  /* 0x0001001a01007387 */ /* 0x0001e20000100800 */
[-C--:B-1----:R-:W-:Y:S02]  /*24c0*/  LEA.HI.X.SX32 R4, R53, R0.reuse, 0x1, P2 ;  /* 0x0000000035047211 */ /* 0x082fe400010f0eff */
[----:B------:R-:W-:Y:S02]  /*24d0*/  CS2R R52, SRZ ;  /* 0x0000000000347805 */ /* 0x000fe4000001ff00 */
[----:B--2---:R-:W-:Y:S01]  /*24e0*/  LEA.HI.X.SX32 R2, R45, R0, 0x1, P3 ;  /* 0x000000002d027211 */ /* 0x004fe200018f0eff */
[----:B------:R1:W-:Y:S01]  /*24f0*/  STL [R1+0x108], R4 ;  /* 0x0001080401007387 */ /* 0x0003e20000100800 */
[C---:B------:R-:W-:Y:S01]  /*2500*/  IMAD R45, R28.reuse, 0x2, R3 ;  /* 0x000000021c2d7824 */ /* 0x040fe200078e0203 */
[----:B0-----:R-:W-:Y:S02]  /*2510*/  IADD3 R26, P1, R47, R27, RZ ;  /* 0x0000001b2f1a7210 */ /* 0x001fe40007f3e0ff */
[----:B------:R0:W-:Y:S01]  /*2520*/  STL [R1+0x110], R2 ;  /* 0x0001100201007387 */ /* 0x0001e20000100800 */
[----:B------:R-:W-:-:S03]  /*2530*/  IMAD R41, R28, 0x2, R45 ;  /* 0x000000021c297824 */ /* 0x000fc600078e022d */
[----:B------:R2:W-:Y:S01]  /*2540*/  STL [R1+0x11c], R26 ;  /* 0x00011c1a01007387 */ /* 0x0005e20000100800 */
[-C--:B-1----:R-:W-:Y:S02]  /*2550*/  IADD3 R4, P2, R39, R27.reuse, RZ ;  /* 0x0000001b27047210 */ /* 0x082fe40007f5e0ff */
[----:B0-----:R-:W-:-:S03]  /*2560*/  IADD3 R2, P3, R49, R27, RZ ;  /* 0x0000001b31027210 */ /* 0x001fc60007f7e0ff */
[----:B------:R0:W-:Y:S01]  /*2570*/  STL [R1+0x124], R4 ;  /* 0x0001240401007387 */ /* 0x0001e20000100800 */
[----:B--2---:R-:W-:-:S03]  /*2580*/  LEA.HI.X.SX32 R26, R47, R0, 0x1, P1 ;  /* 0x000000002f1a7211 */ /* 0x004fc600008f0eff */
[----:B------:R1:W-:Y:S01]  /*2590*/  STL [R1+0x12c], R2 ;  /* 0x00012c0201007387 */ /* 0x0003e20000100800 */
[----:B------:R-:W-:-:S03]  /*25a0*/  LOP3.LUT R47, R35, 0x60, RZ, 0x3c, !PT ;  /* 0x00000060232f7812 */ /* 0x000fc600078e3cff */
[----:B------:R2:W-:Y:S01]  /*25b0*/  STL [R1+0x118], R26 ;  /* 0x0001181a01007387 */ /* 0x0005e20000100800 */
[-C--:B0-----:R-:W-:Y:S01]  /*25c0*/  LEA.HI.X.SX32 R4, R39, R0.reuse, 0x1, P2 ;  /* 0x0000000027047211 */ /* 0x081fe200010f0eff */
[----:B------:R-:W-:Y:S01]  /*25d0*/  IMAD R39, R28, 0x2, R41 ;  /* 0x000000021c277824 */ /* 0x000fe200078e0229 */
[----:B-1----:R-:W-:-:S03]  /*25e0*/  LEA.HI.X.SX32 R2, R49, R0, 0x1, P3 ;  /* 0x0000000031027211 */ /* 0x002fc600018f0eff */
[----:B------:R0:W-:Y:S01]  /*25f0*/  STL [R1+0x120], R4 ;  /* 0x0001200401007387 */ /* 0x0001e20000100800 */
[C---:B------:R-:W-:Y:S01]  /*2600*/  IMAD R29, R28.reuse, 0x2, R39 ;  /* 0x000000021c1d7824 */ /* 0x040fe200078e0227 */
[----:B------:R-:W-:Y:S02]  /*2610*/  CS2R R48, SRZ ;  /* 0x0000000000307805 */ /* 0x000fe4000001ff00 */
[----:B--2---:R-:W-:Y:S01]  /*2620*/  IADD3 R26, P1, R55, R27, RZ ;  /* 0x0000001b371a7210 */ /* 0x004fe20007f3e0ff */
[----:B------:R1:W-:Y:S01]  /*2630*/  STL [R1+0x128], R2 ;  /* 0x0001280201007387 */ /* 0x0003e20000100800 */
[----:B------:R-:W-:-:S03]  /*2640*/  IMAD R36, R28, 0x2, R29 ;  /* 0x000000021c247824 */ /* 0x000fc600078e021d */
[----:B------:R2:W-:Y:S01]  /*2650*/  STL [R1+0x134], R26 ;  /* 0x0001341a01007387 */ /* 0x0005e20000100800 */
[-C--:B0-----:R-:W-:Y:S02]  /*2660*/  IADD3 R4, P2, R61, R27.reuse, RZ ;  /* 0x0000001b3d047210 */ /* 0x081fe40007f5e0ff */
[----:B-1----:R-:W-:-:S03]  /*2670*/  IADD3 R2, P3, R67, R27, RZ ;  /* 0x0000001b43027210 */ /* 0x002fc60007f7e0ff */
[----:B------:R0:W-:Y:S01]  /*2680*/  STL [R1+0x13c], R4 ;  /* 0x00013c0401007387 */ /* 0x0001e20000100800 */
[----:B--2---:R-:W-:-:S03]  /*2690*/  LEA.HI.X.SX32 R26, R55, R0, 0x1, P1 ;  /* 0x00000000371a7211 */ /* 0x004fc600008f0eff */
[----:B------:R1:W-:Y:S01]  /*26a0*/  STL [R1+0x144], R2 ;  /* 0x0001440201007387 */ /* 0x0003e20000100800 */
[----:B------:R-:W-:-:S03]  /*26b0*/  CS2R R54, SRZ ;  /* 0x0000000000367805 */ /* 0x000fc6000001ff00 */
[----:B------:R2:W-:Y:S01]  /*26c0*/  STL [R1+0x130], R26 ;  /* 0x0001301a01007387 */ /* 0x0005e20000100800 */
[-C--:B0-----:R-:W-:Y:S02]  /*26d0*/  LEA.HI.X.SX32 R4, R61, R0.reuse, 0x1, P2 ;  /* 0x000000003d047211 */ /* 0x081fe400010f0eff */
[----:B------:R-:W-:Y:S02]  /*26e0*/  CS2R R60, SRZ ;  /* 0x00000000003c7805 */ /* 0x000fe4000001ff00 */
[----:B-1----:R-:W-:Y:S01]  /*26f0*/  LEA.HI.X.SX32 R2, R67, R0, 0x1, P3 ;  /* 0x0000000043027211 */ /* 0x002fe200018f0eff */
[----:B------:R0:W-:Y:S01]  /*2700*/  STL [R1+0x138], R4 ;  /* 0x0001380401007387 */ /* 0x0001e20000100800 */
[----:B--2---:R-:W-:-:S03]  /*2710*/  IADD3 R26, P1, R31, R27, RZ ;  /* 0x0000001b1f1a7210 */ /* 0x004fc60007f3e0ff */
[----:B------:R1:W-:Y:S04]  /*2720*/  STL [R1+0x140], R2 ;  /* 0x0001400201007387 */ /* 0x0003e80000100800 */
[----:B------:R2:W-:Y:S01]  /*2730*/  STL [R1+0x14c], R26 ;  /* 0x00014c1a01007387 */ /* 0x0005e20000100800 */
[-C--:B0-----:R-:W-:Y:S02]  /*2740*/  IADD3 R4, P3, R69, R27.reuse, RZ ;  /* 0x0000001b45047210 */ /* 0x081fe40007f7e0ff */
[----:B-1----:R-:W-:-:S04]  /*2750*/  IADD3 R2, P2, R63, R27, RZ ;  /* 0x0000001b3f027210 */ /* 0x002fc80007f5e0ff */
[-C--:B------:R-:W-:Y:S01]  /*2760*/  LEA.HI.X.SX32 R30, R63, R0.reuse, 0x1, P2 ;  /* 0x000000003f1e7211 */ /* 0x080fe200010f0eff */
[----:B------:R0:W-:Y:S01]  /*2770*/  STL [R1+0x154], R2 ;  /* 0x0001540201007387 */ /* 0x0001e20000100800 */
[C---:B--2---:R-:W-:Y:S01]  /*2780*/  IMAD R26, R28.reuse, 0x2, R36 ;  /* 0x000000021c1a7824 */ /* 0x044fe200078e0224 */
[----:B------:R-:W-:Y:S02]  /*2790*/  CS2R R62, SRZ ;  /* 0x00000000003e7805 */ /* 0x000fe4000001ff00 */
[----:B------:R1:W-:Y:S01]  /*27a0*/  STL [R1+0x15c], R4 ;  /* 0x00015c0401007387 */ /* 0x0003e20000100800 */
[-C--:B0-----:R-:W-:Y:S02]  /*27b0*/  LEA.HI.X.SX32 R2, R31, R0.reuse, 0x1, P1 ;  /* 0x000000001f027211 */ /* 0x081fe400008f0eff */
[----:B------:R-:W-:Y:S02]  /*27c0*/  IADD3 R31, P1, R43, R27, RZ ;  /* 0x0000001b2b1f7210 */ /* 0x000fe40007f3e0ff */
[----:B-1----:R-:W-:Y:S01]  /*27d0*/  LEA.HI.X.SX32 R4, R69, R0, 0x1, P3 ;  /* 0x0000000045047211 */ /* 0x002fe200018f0eff */
[----:B------:R0:W-:Y:S04]  /*27e0*/  STL [R1+0x148], R2 ;  /* 0x0001480201007387 */ /* 0x0001e80000100800 */
[----:B------:R1:W-:Y:S04]  /*27f0*/  STL [R1+0x150], R30 ;  /* 0x0001501e01007387 */ /* 0x0003e80000100800 */
[----:B------:R2:W-:Y:S01]  /*2800*/  STL [R1+0x158], R4 ;  /* 0x0001580401007387 */ /* 0x0005e20000100800 */
[----:B0-----:R-:W-:-:S03]  /*2810*/  IMAD R2, R28, 0x2, R26 ;  /* 0x000000021c027824 */ /* 0x001fc600078e021a */
[----:B------:R0:W-:Y:S01]  /*2820*/  STL [R1+0x164], R31 ;  /* 0x0001641f01007387 */ /* 0x0001e20000100800 */
[-C--:B-1----:R-:W-:Y:S02]  /*2830*/  IADD3 R30, P3, R45, R27.reuse, RZ ;  /* 0x0000001b2d1e7210 */ /* 0x082fe40007f7e0ff */
[----:B--2---:R-:W-:-:S04]  /*2840*/  IADD3 R4, P2, R3, R27, RZ ;  /* 0x0000001b03047210 */ /* 0x004fc80007f5e0ff */
[----:B------:R-:W-:Y:S01]  /*2850*/  LEA.HI.X.SX32 R3, R3, R0, 0x1, P2 ;  /* 0x0000000003037211 */ /* 0x000fe200010f0eff */
[----:B------:R1:W-:Y:S01]  /*2860*/  STL [R1+0x16c], R4 ;  /* 0x00016c0401007387 */ /* 0x0003e20000100800 */
[----:B0-----:R-:W-:-:S03]  /*2870*/  IMAD R31, R28, 0x2, R2 ;  /* 0x000000021c1f7824 */ /* 0x001fc600078e0202 */
[----:B------:R0:W-:Y:S01]  /*2880*/  STL [R1+0x174], R30 ;  /* 0x0001741e01007387 */ /* 0x0001e20000100800 */
[-C--:B-1----:R-:W-:Y:S02]  /*2890*/  LEA.HI.X.SX32 R4, R43, R0.reuse, 0x1, P1 ;  /* 0x000000002b047211 */ /* 0x082fe400008f0eff */
[----:B0-----:R-:W-:-:S03]  /*28a0*/  LEA.HI.X.SX32 R30, R45, R0, 0x1, P3 ;  /* 0x000000002d1e7211 */ /* 0x001fc600018f0eff */
[----:B------:R0:W-:Y:S01]  /*28b0*/  STL [R1+0x160], R4 ;  /* 0x0001600401007387 */ /* 0x0001e20000100800 */
[----:B------:R-:W-:-:S03]  /*28c0*/  IADD3 R38, P3, R29, R27, RZ ;  /* 0x0000001b1d267210 */ /* 0x000fc60007f7e0ff */
[----:B------:R1:W-:Y:S04]  /*28d0*/  STL [R1+0x168], R3 ;  /* 0x0001680301007387 */ /* 0x0003e80000100800 */
[----:B------:R2:W-:Y:S01]  /*28e0*/  STL [R1+0x170], R30 ;  /* 0x0001701e01007387 */ /* 0x0005e20000100800 */
[----:B0-----:R-:W-:Y:S01]  /*28f0*/  IMAD R4, R28, 0x2, R31 ;  /* 0x000000021c047824 */ /* 0x001fe200078e021f */
[-C--:B-1----:R-:W-:Y:S02]  /*2900*/  IADD3 R3, P1, R41, R27.reuse, RZ ;  /* 0x0000001b29037210 */ /* 0x082fe40007f3e0ff */
[----:B--2---:R-:W-:-:S03]  /*2910*/  IADD3 R30, P2, R39, R27, RZ ;  /* 0x0000001b271e7210 */ /* 0x004fc60007f5e0ff */
[----:B------:R0:W-:Y:S01]  /*2920*/  STL [R1+0x17c], R3 ;  /* 0x00017c0301007387 */ /* 0x0001e20000100800 */
[----:B------:R-:W-:-:S03]  /*2930*/  LEA.HI.X.SX32 R39, R39, R0, 0x1, P2 ;  /* 0x0000000027277211 */ /* 0x000fc600010f0eff */
[----:B------:R1:W-:Y:S04]  /*2940*/  STL [R1+0x184], R30 ;  /* 0x0001841e01007387 */ /* 0x0003e80000100800 */
[----:B------:R2:W-:Y:S01]  /*2950*/  STL [R1+0x18c], R38 ;  /* 0x00018c2601007387 */ /* 0x0005e20000100800 */
[----:B0-----:R-:W-:Y:S01]  /*2960*/  IMAD R3, R28, 0x2, R4 ;  /* 0x000000021c037824 */ /* 0x001fe200078e0204 */
[-C--:B-1----:R-:W-:Y:S02]  /*2970*/  LEA.HI.X.SX32 R30, R41, R0.reuse, 0x1, P1 ;  /* 0x00000000291e7211 */ /* 0x082fe400008f0eff */
[----:B--2---:R-:W-:-:S03]  /*2980*/  LEA.HI.X.SX32 R38, R29, R0, 0x1, P3 ;  /* 0x000000001d267211 */ /* 0x004fc600018f0eff */
[----:B------:R0:W-:Y:S01]  /*2990*/  STL [R1+0x178], R30 ;  /* 0x0001781e01007387 */ /* 0x0001e20000100800 */
[----:B------:R-:W-:-:S03]  /*29a0*/  IADD3 R29, P1, R36, R27, RZ ;  /* 0x0000001b241d7210 */ /* 0x000fc60007f3e0ff */
        /* <DEDUP_REMOVED lines=11> */
[----:B------:R-:W-:Y:S01]  /*2a60*/  LEA.HI.X.SX32 R36, R2, R0, 0x1, P3 ;  /* 0x0000000002247211 */ /* 0x000fe200018f0eff */
[----:B------:R-:W-:Y:S01]  /*2a70*/  IMAD R2, R28, 0x2, R29 ;  /* 0x000000021c027824 */ /* 0x000fe200078e021d */
[----:B0-----:R-:W-:Y:S01]  /*2a80*/  LEA R39, R33, UR7, 0x3 ;  /* 0x0000000721277c11 */ /* 0x001fe2000f8e18ff */
[----:B------:R0:W-:Y:S04]  /*2a90*/  STL [R1+0x190], R38 ;  /* 0x0001902601007387 */ /* 0x0001e80000100800 */
[----:B------:R1:W-:Y:S01]  /*2aa0*/  STL [R1+0x198], R26 ;  /* 0x0001981a01007387 */ /* 0x0003e20000100800 */
[----:B------:R-:W-:-:S03]  /*2ab0*/  IMAD.IADD R39, R39, 0x1, R42 ;  /* 0x0000000127277824 */ /* 0x000fc600078e022a */
[----:B------:R2:W-:Y:S01]  /*2ac0*/  STL [R1+0x1a0], R36 ;  /* 0x0001a02401007387 */ /* 0x0005e20000100800 */
[-C--:B0-----:R-:W-:Y:S02]  /*2ad0*/  IADD3 R38, P2, R4, R27.reuse, RZ ;  /* 0x0000001b04267210 */ /* 0x081fe40007f5e0ff */
[-C--:B-1----:R-:W-:Y:S02]  /*2ae0*/  IADD3 R26, P1, R31, R27.reuse, RZ ;  /* 0x0000001b1f1a7210 */ /* 0x082fe40007f3e0ff */
[----:B--2---:R-:W-:-:S03]  /*2af0*/  IADD3 R36, P3, R3, R27, RZ ;  /* 0x0000001b03247210 */ /* 0x004fc60007f7e0ff */
[----:B------:R0:W-:Y:S04]  /*2b00*/  STL [R1+0x1ac], R26 ;  /* 0x0001ac1a01007387 */ /* 0x0001e80000100800 */
[----:B------:R1:W-:Y:S04]  /*2b10*/  STL [R1+0x1b4], R38 ;  /* 0x0001b42601007387 */ /* 0x0003e80000100800 */
[----:B------:R2:W-:Y:S01]  /*2b20*/  STL [R1+0x1bc], R36 ;  /* 0x0001bc2401007387 */ /* 0x0005e20000100800 */
[----:B0-----:R-:W-:Y:S01]  /*2b30*/  IMAD R26, R28, 0x2, R2 ;  /* 0x000000021c1a7824 */ /* 0x001fe200078e0202 */
[----:B-1----:R-:W-:-:S02]  /*2b40*/  LEA.HI.X.SX32 R38, R31, R0, 0x1, P1 ;  /* 0x000000001f267211 */ /* 0x002fc400008f0eff */
[-C--:B------:R-:W-:Y:S02]  /*2b50*/  LEA.HI.X.SX32 R31, R3, R0.reuse, 0x1, P3 ;  /* 0x00000000031f7211 */ /* 0x080fe400018f0eff */
[----:B--2---:R-:W-:Y:S01]  /*2b60*/  LEA.HI.X.SX32 R36, R4, R0, 0x1, P2 ;  /* 0x0000000004247211 */ /* 0x004fe200010f0eff */
[----:B------:R0:W-:Y:S01]  /*2b70*/  STL [R1+0x1a8], R38 ;  /* 0x0001a82601007387 */ /* 0x0001e20000100800 */
[----:B------:R-:W-:Y:S01]  /*2b80*/  IADD3 R3, P1, R30, R27, RZ ;  /* 0x0000001b1e037210 */ /* 0x000fe20007f3e0ff */
[----:B------:R-:W-:Y:S02]  /*2b90*/  IMAD R4, R28, 0x2, R26 ;  /* 0x000000021c047824 */ /* 0x000fe400078e021a */
[----:B------:R1:W-:Y:S04]  /*2ba0*/  STL [R1+0x1b0], R36 ;  /* 0x0001b02401007387 */ /* 0x0003e80000100800 */
[----:B------:R2:W-:Y:S01]  /*2bb0*/  STL [R1+0x1b8], R31 ;  /* 0x0001b81f01007387 */ /* 0x0005e20000100800 */
[----:B0-----:R-:W-:-:S03]  /*2bc0*/  SHF.R.U32.HI R38, RZ, 0x2, R32 ;  /* 0x00000002ff267819 */ /* 0x001fc60000011620 */
[----:B------:R0:W-:Y:S01]  /*2bd0*/  STL [R1+0x1c4], R3 ;  /* 0x0001c40301007387 */ /* 0x0001e20000100800 */
[-C--:B-1----:R-:W-:Y:S02]  /*2be0*/  IADD3 R36, P3, R2, R27.reuse, RZ ;  /* 0x0000001b02247210 */ /* 0x082fe40007f7e0ff */
[----:B------:R-:W-:Y:S02]  /*2bf0*/  SGXT.U32 R38, R38, 0x3 ;  /* 0x000000032626781a */ /* 0x000fe40000000000 */
[----:B--2---:R-:W-:Y:S02]  /*2c00*/  IADD3 R31, P2, R29, R27, RZ ;  /* 0x0000001b1d1f7210 */ /* 0x004fe40007f5e0ff */
[----:B------:R-:W-:Y:S01]  /*2c10*/  LOP3.LUT R33, R34, 0x10, R38, 0xfe, !PT ;  /* 0x0000001022217812 */ /* 0x000fe200078efe26 */
[----:B0-----:R-:W-:Y:S02]  /*2c20*/  IMAD R3, R28, 0x2, R4 ;  /* 0x000000021c037824 */ /* 0x001fe400078e0204 */
[----:B------:R0:W-:Y:S04]  /*2c30*/  STL [R1+0x1cc], R31 ;  /* 0x0001cc1f01007387 */ /* 0x0001e80000100800 */
[----:B------:R1:W-:Y:S01]  /*2c40*/  STL [R1+0x1d4], R36 ;  /* 0x0001d42401007387 */ /* 0x0003e20000100800 */
[----:B0-----:R-:W-:-:S02]  /*2c50*/  LEA.HI.X.SX32 R31, R30, R0, 0x1, P1 ;  /* 0x000000001e1f7211 */ /* 0x001fc400008f0eff */
[-C--:B------:R-:W-:Y:S02]  /*2c60*/  LEA.HI.X.SX32 R30, R29, R0.reuse, 0x1, P2 ;  /* 0x000000001d1e7211 */ /* 0x080fe400010f0eff */
[-C--:B------:R-:W-:Y:S01]  /*2c70*/  LEA.HI.X.SX32 R29, R2, R0.reuse, 0x1, P3 ;  /* 0x00000000021d7211 */ /* 0x080fe200018f0eff */
[----:B------:R0:W-:Y:S01]  /*2c80*/  STL [R1+0x1c0], R31 ;  /* 0x0001c01f01007387 */ /* 0x0001e20000100800 */
[----:B------:R-:W-:Y:S01]  /*2c90*/  IMAD R2, R28, 0x2, R3 ;  /* 0x000000021c027824 */ /* 0x000fe200078e0203 */
[C---:B------:R-:W-:Y:S02]  /*2ca0*/  IADD3 R28, P3, R3.reuse, R27, RZ ;  /* 0x0000001b031c7210 */ /* 0x040fe40007f7e0ff */
[----:B------:R2:W-:Y:S01]  /*2cb0*/  STL [R1+0x1c8], R30 ;  /* 0x0001c81e01007387 */ /* 0x0005e20000100800 */
[----:B-1----:R-:W-:Y:S02]  /*2cc0*/  LOP3.LUT R36, R38, 0x8, RZ, 0xfc, !PT ;  /* 0x0000000826247812 */ /* 0x002fe400078efcff */
[----:B------:R-:W-:Y:S01]  /*2cd0*/  LEA.HI.X.SX32 R3, R3, R0, 0x1, P3 ;  /* 0x0000000003037211 */ /* 0x000fe200018f0eff */
[----:B------:R1:W-:Y:S01]  /*2ce0*/  STL [R1+0x1d0], R29 ;  /* 0x0001d01d01007387 */ /* 0x0003e20000100800 */
[----:B------:R-:W-:-:S02]  /*2cf0*/  LEA R36, R36, UR7, 0x5 ;  /* 0x0000000724247c11 */ /* 0x000fc4000f8e28ff */
[----:B0-----:R-:W-:Y:S02]  /*2d00*/  LOP3.LUT R31, R38, R34, RZ, 0xfc, !PT ;  /* 0x00000022261f7212 */ /* 0x001fe400078efcff */
[-C--:B--2---:R-:W-:Y:S01]  /*2d10*/  IADD3 R30, P1, R26, R27.reuse, RZ ;  /* 0x0000001b1a1e7210 */ /* 0x084fe20007f3e0ff */
[----:B------:R-:W-:Y:S01]  /*2d20*/  IMAD.IADD R40, R42, 0x1, R36 ;  /* 0x000000012a287824 */ /* 0x000fe200078e0224 */
[----:B-1----:R-:W-:-:S03]  /*2d30*/  IADD3 R29, P2, R4, R27, RZ ;  /* 0x0000001b041d7210 */ /* 0x002fc60007f5e0ff */
[----:B------:R0:W-:Y:S01]  /*2d40*/  STL [R1+0x1dc], R30 ;  /* 0x0001dc1e01007387 */ /* 0x0001e20000100800 */
[----:B------:R-:W-:Y:S02]  /*2d50*/  IADD3 R27, P4, R2, R27, RZ ;  /* 0x0000001b021b7210 */ /* 0x000fe40007f9e0ff */
[-C--:B------:R-:W-:Y:S01]  /*2d60*/  LEA.HI.X.SX32 R26, R26, R0.reuse, 0x1, P1 ;  /* 0x000000001a1a7211 */ /* 0x080fe200008f0eff */
[----:B------:R1:W-:Y:S01]  /*2d70*/  STL [R1+0x1e4], R29 ;  /* 0x0001e41d01007387 */ /* 0x0003e20000100800 */
[----:B------:R-:W-:Y:S02]  /*2d80*/  LOP3.LUT P1, RZ, R32, 0x80, RZ, 0xc0, !PT ;  /* 0x0000008020ff7812 */ /* 0x000fe4000782c0ff */
[-C--:B------:R-:W-:Y:S01]  /*2d90*/  LEA.HI.X.SX32 R4, R4, R0.reuse, 0x1, P2 ;  /* 0x0000000004047211 */ /* 0x080fe200010f0eff */
[----:B------:R2:W-:Y:S01]  /*2da0*/  STL [R1+0x1ec], R28 ;  /* 0x0001ec1c01007387 */ /* 0x0005e20000100800 */
[----:B------:R-:W-:Y:S01]  /*2db0*/  LEA.HI.X.SX32 R0, R2, R0, 0x1, P4 ;  /* 0x0000000002007211 */ /* 0x000fe200020f0eff */
[----:B0-----:R-:W-:Y:S01]  /*2dc0*/  IMAD.MOV.U32 R30, RZ, RZ, -0x800000 ;  /* 0xff800000ff1e7424 */ /* 0x001fe200078e00ff */
[----:B------:R-:W-:Y:S01]  /*2dd0*/  LEA R2, R37, UR7, 0x2 ;  /* 0x0000000725027c11 */ /* 0x000fe2000f8e10ff */
[----:B------:R0:W-:Y:S01]  /*2de0*/  STL [R1+0x1f4], R27 ;  /* 0x0001f41b01007387 */ /* 0x0001e20000100800 */
[----:B------:R-:W-:Y:S01]  /*2df0*/  LOP3.LUT R37, R38, 0x10, RZ, 0xfc, !PT ;  /* 0x0000001026257812 */ /* 0x000fe200078efcff */
[----:B-1----:R-:W-:-:S02]  /*2e00*/  IMAD.MOV.U32 R29, RZ, RZ, -0x800000 ;  /* 0xff800000ff1d7424 */ /* 0x002fc400078e00ff */
[----:B------:R1:W-:Y:S01]  /*2e10*/  STL [R1+0x1d8], R26 ;  /* 0x0001d81a01007387 */ /* 0x0003e20000100800 */
[----:B------:R-:W-:Y:S01]  /*2e20*/  LEA R37, R37, UR7, 0x5 ;  /* 0x0000000725257c11 */ /* 0x000fe2000f8e28ff */
[----:B--2---:R-:W-:Y:S02]  /*2e30*/  IMAD.MOV.U32 R28, RZ, RZ, -0x800000 ;  /* 0xff800000ff1c7424 */ /* 0x004fe400078e00ff */
[----:B------:R2:W-:Y:S01]  /*2e40*/  STL [R1+0x1e0], R4 ;  /* 0x0001e00401007387 */ /* 0x0005e20000100800 */
[----:B------:R-:W-:Y:S02]  /*2e50*/  IMAD.MOV.U32 R2, RZ, RZ, 0x3f800000 ;  /* 0x3f800000ff027424 */ /* 0x000fe400078e00ff */
[----:B------:R-:W-:Y:S01]  /*2e60*/  IMAD.IADD R41, R42, 0x1, R37 ;  /* 0x000000012a297824 */ /* 0x000fe200078e0225 */
[----:B------:R3:W-:Y:S01]  /*2e70*/  STL [R1+0x1e8], R3 ;  /* 0x0001e80301007387 */ /* 0x0007e20000100800 */
[----:B0-----:R-:W-:Y:S01]  /*2e80*/  IMAD.MOV.U32 R27, RZ, RZ, -0x800000 ;  /* 0xff800000ff1b7424 */ /* 0x001fe200078e00ff */
[----:B-1----:R-:W-:-:S02]  /*2e90*/  SEL R26, RZ, 0x90, !P1 ;  /* 0x00000090ff1a7807 */ /* 0x002fc40004800000 */
[----:B------:R-:W-:Y:S01]  /*2ea0*/  LOP3.LUT P1, RZ, R32, 0x7, RZ, 0xc0, !PT ;  /* 0x0000000720ff7812 */ /* 0x000fe2000782c0ff */
[----:B------:R0:W-:Y:S01]  /*2eb0*/  STL [R1+0x1f0], R0 ;  /* 0x0001f00001007387 */ /* 0x0001e20000100800 */
[----:B------:R-:W-:Y:S01]  /*2ec0*/  LOP3.LUT R26, R26, 0x7f, R32, 0x78, !PT ;  /* 0x0000007f1a1a7812 */ /* 0x000fe200078e7820 */
[----:B--2---:R-:W-:Y:S01]  /*2ed0*/  IMAD.MOV.U32 R4, RZ, RZ, 0x3f800000 ;  /* 0x3f800000ff047424 */ /* 0x004fe200078e00ff */
[C-C-:B------:R-:W-:Y:S02]  /*2ee0*/  LOP3.LUT R32, R34.reuse, 0x8, R38.reuse, 0xfe, !PT ;  /* 0x0000000822207812 */ /* 0x140fe400078efe26 */
[----:B------:R-:W-:Y:S01]  /*2ef0*/  LOP3.LUT R34, R34, 0x18, R38, 0xfe, !PT ;  /* 0x0000001822227812 */ /* 0x000fe200078efe26 */
[----:B---3--:R-:W-:Y:S01]  /*2f00*/  IMAD.MOV.U32 R3, RZ, RZ, 0x3f800000 ;  /* 0x3f800000ff037424 */ /* 0x008fe200078e00ff */
[----:B------:R-:W-:Y:S02]  /*2f10*/  LOP3.LUT R38, R38, 0x18, RZ, 0xfc, !PT ;  /* 0x0000001826267812 */ /* 0x000fe400078efcff */
[----:B------:R-:W-:Y:S01]  /*2f20*/  LOP3.LUT R43, R26, 0x20, RZ, 0x3c, !PT ;  /* 0x000000201a2b7812 */ /* 0x000fe200078e3cff */
[----:B0-----:R-:W-:Y:S01]  /*2f30*/  IMAD.MOV.U32 R0, RZ, RZ, 0x3f800000 ;  /* 0x3f800000ff007424 */ /* 0x001fe200078e00ff */
[----:B------:R-:W-:-:S02]  /*2f40*/  LEA R38, R38, UR7, 0x5 ;  /* 0x0000000726267c11 */ /* 0x000fc4000f8e28ff */
[C---:B------:R-:W-:Y:S02]  /*2f50*/  LOP3.LUT R44, R26.reuse, 0x40, RZ, 0x3c, !PT ;  /* 0x000000401a2c7812 */ /* 0x040fe400078e3cff */
[----:B------:R-:W-:Y:S01]  /*2f60*/  LOP3.LUT R45, R26, 0x60, RZ, 0x3c, !PT ;  /* 0x000000601a2d7812 */ /* 0x000fe200078e3cff */
[----:B------:R-:W-:-:S07]  /*2f70*/  IMAD.IADD R42, R42, 0x1, R38 ;  /* 0x000000012a2a7824 */ /* 0x000fce00078e0226 */
.L_x_9:
[----:B------:R-:W2:Y:S04]  /*2f80*/  LDL R153, [R1+0x1f8] ;  /* 0x0001f80001997983 */ /* 0x000ea80000100800 */
[----:B------:R-:W3:Y:S04]  /*2f90*/  LDL R202, [R1+0x200] ;  /* 0x0002000001ca7983 */ /* 0x000ee80000100800 */
[----:B------:R-:W4:Y:S01]  /*2fa0*/  LDL R200, [R1+0x1fc] ;  /* 0x0001fc0001c87983 */ /* 0x000f220000100800 */
[----:B------:R-:W-:-:S03]  /*2fb0*/  USHF.R.S32.HI UR8, URZ, 0x1f, UR4 ;  /* 0x0000001f3f087899 */ /* 0x000fc60008011404 */
[----:B------:R-:W5:Y:S01]  /*2fc0*/  LDL R208, [R1+0x208] ;  /* 0x0002080001d07983 */ /* 0x000f620000100800 */
[----:B------:R-:W-:-:S03]  /*2fd0*/  IADD3 R46, P2, R7, UR4, RZ ;  /* 0x00000004072e7c10 */ /* 0x000fc6000ff5e0ff */
[----:B------:R-:W5:Y:S01]  /*2fe0*/  LDL R204, [R1+0x204] ;  /* 0x0002040001cc7983 */ /* 0x000f620000100800 */
[----:B------:R-:W-:Y:S02]  /*2ff0*/  IADD3 R64, P3, R8, UR4, RZ ;  /* 0x0000000408407c10 */ /* 0x000fe4000ff7e0ff */
[----:B------:R-:W-:Y:S01]  /*3000*/  IADD3.X R47, R10, UR8, RZ, P2, !PT ;  /* 0x000000080a2f7c10 */ /* 0x000fe200097fe4ff */
[----:B------:R-:W5:Y:S01]  /*3010*/  LDL R214, [R1+0x210] ;  /* 0x0002100001d67983 */ /* 0x000f620000100800 */
[----:B------:R-:W-:Y:S02]  /*3020*/  IADD3 R66, P2, R9, UR4, RZ ;  /* 0x0000000409427c10 */ /* 0x000fe4000ff5e0ff */
[----:B------:R-:W-:Y:S01]  /*3030*/  IADD3.X R65, R11, UR8, RZ, P3, !PT ;  /* 0x000000080b417c10 */ /* 0x000fe20009ffe4ff */
[----:B------:R-:W5:Y:S01]  /*3040*/  LDL R210, [R1+0x20c] ;  /* 0x00020c0001d27983 */ /* 0x000f620000100800 */
[----:B------:R-:W-:Y:S02]  /*3050*/  IADD3.X R67, R12, UR8, RZ, P2, !PT ;  /* 0x000000080c437c10 */ /* 0x000fe400097fe4ff */
[----:B------:R-:W-:Y:S01]  /*3060*/  IADD3 R68, P3, R13, UR4, RZ ;  /* 0x000000040d447c10 */ /* 0x000fe2000ff7e0ff */
[----:B------:R-:W5:Y:S01]  /*3070*/  LDG.E.U8 R46, desc[UR12][R46.64] ;  /* 0x0000000c2e2e7981 */ /* 0x000f62000c1e1100 */
[----:B------:R-:W-:-:S02]  /*3080*/  IADD3 R70, P2, R14, UR4, RZ ;  /* 0x000000040e467c10 */ /* 0x000fc4000ff5e0ff */
[----:B------:R-:W-:Y:S01]  /*3090*/  IADD3.X R69, R16, UR8, RZ, P3, !PT ;  /* 0x0000000810457c10 */ /* 0x000fe20009ffe4ff */
[----:B------:R-:W5:Y:S01]  /*30a0*/  LDG.E.U8 R65, desc[UR12][R64.64] ;  /* 0x0000000c40417981 */ /* 0x000f62000c1e1100 */
[----:B------:R-:W-:-:S03]  /*30b0*/  IADD3.X R71, R17, UR8, RZ, P2, !PT ;  /* 0x0000000811477c10 */ /* 0x000fc600097fe4ff */
[----:B------:R0:W5:Y:S04]  /*30c0*/  LDG.E.U8 R72, desc[UR12][R68.64] ;  /* 0x0000000c44487981 */ /* 0x000168000c1e1100 */
[----:B------:R-:W5:Y:S04]  /*30d0*/  LDG.E.U8 R73, desc[UR12][R70.64] ;  /* 0x0000000c46497981 */ /* 0x000f68000c1e1100 */
[----:B------:R1:W5:Y:S01]  /*30e0*/  LDG.E.U8 R64, desc[UR12][R66.64] ;  /* 0x0000000c42407981 */ /* 0x000362000c1e1100 */
[----:B0-----:R-:W-:Y:S02]  /*30f0*/  IADD3 R68, P2, R19, UR4, RZ ;  /* 0x0000000413447c10 */ /* 0x001fe4000ff5e0ff */
[----:B-1----:R-:W-:-:S04]  /*3100*/  IADD3 R66, P3, R15, UR4, RZ ;  /* 0x000000040f427c10 */ /* 0x002fc8000ff7e0ff */
[----:B------:R-:W-:Y:S02]  /*3110*/  IADD3.X R67, R18, UR8, RZ, P3, !PT ;  /* 0x0000000812437c10 */ /* 0x000fe40009ffe4ff */
[----:B------:R-:W-:Y:S02]  /*3120*/  IADD3 R70, P3, R20, UR4, RZ ;  /* 0x0000000414467c10 */ /* 0x000fe4000ff7e0ff */
[----:B------:R-:W-:Y:S01]  /*3130*/  IADD3.X R69, R22, UR8, RZ, P2, !PT ;  /* 0x0000000816457c10 */ /* 0x000fe200097fe4ff */
[----:B------:R0:W5:Y:S01]  /*3140*/  LDG.E.U8 R74, desc[UR12][R66.64] ;  /* 0x0000000c424a7981 */ /* 0x000162000c1e1100 */
[----:B------:R-:W-:-:S03]  /*3150*/  IADD3.X R71, R23, UR8, RZ, P3, !PT ;  /* 0x0000000817477c10 */ /* 0x000fc60009ffe4ff */
[----:B------:R1:W5:Y:S04]  /*3160*/  LDG.E.U8 R75, desc[UR12][R68.64] ;  /* 0x0000000c444b7981 */ /* 0x000368000c1e1100 */
[----:B------:R1:W5:Y:S01]  /*3170*/  LDG.E.U8 R76, desc[UR12][R70.64] ;  /* 0x0000000c464c7981 */ /* 0x000362000c1e1100 */
[----:B0-----:R-:W-:-:S04]  /*3180*/  IADD3 R66, P2, R21, UR4, RZ ;  /* 0x0000000415427c10 */ /* 0x001fc8000ff5e0ff */
[----:B------:R-:W-:Y:S02]  /*3190*/  IADD3.X R67, R24, UR8, RZ, P2, !PT ;  /* 0x0000000818437c10 */ /* 0x000fe400097fe4ff */
[----:B-1----:R-:W-:Y:S02]  /*31a0*/  IADD3 R68, P3, R120, UR4, RZ ;  /* 0x0000000478447c10 */ /* 0x002fe4000ff7e0ff */
[----:B------:R-:W-:Y:S01]  /*31b0*/  IADD3 R70, P2, R122, UR4, RZ ;  /* 0x000000047a467c10 */ /* 0x000fe2000ff5e0ff */
[----:B------:R0:W5:Y:S01]  /*31c0*/  LDG.E.U8 R77, desc[UR12][R66.64] ;  /* 0x0000000c424d7981 */ /* 0x000162000c1e1100 */
[----:B------:R-:W-:Y:S02]  /*31d0*/  IADD3.X R69, R25, UR8, RZ, P3, !PT ;  /* 0x0000000819457c10 */ /* 0x000fe40009ffe4ff */
[----:B------:R-:W-:-:S03]  /*31e0*/  IADD3.X R71, R121, UR8, RZ, P2, !PT ;  /* 0x0000000879477c10 */ /* 0x000fc600097fe4ff */
[----:B------:R1:W5:Y:S01]  /*31f0*/  LDG.E.U8 R78, desc[UR12][R68.64] ;  /* 0x0000000c444e7981 */ /* 0x000362000c1e1100 */
[----:B0-----:R-:W-:-:S03]  /*3200*/  IADD3 R66, P3, R124, UR4, RZ ;  /* 0x000000047c427c10 */ /* 0x001fc6000ff7e0ff */
[----:B------:R0:W5:Y:S01]  /*3210*/  LDG.E.U8 R79, desc[UR12][R70.64] ;  /* 0x0000000c464f7981 */ /* 0x000162000c1e1100 */
[----:B------:R-:W-:Y:S02]  /*3220*/  IADD3.X R67, R123, UR8, RZ, P3, !PT ;  /* 0x000000087b437c10 */ /* 0x000fe40009ffe4ff */
[----:B-1----:R-:W-:-:S03]  /*3230*/  IADD3 R68, P2, R126, UR4, RZ ;  /* 0x000000047e447c10 */ /* 0x002fc6000ff5e0ff */
[----:B------:R1:W5:Y:S01]  /*3240*/  LDG.E.U8 R80, desc[UR12][R66.64] ;  /* 0x0000000c42507981 */ /* 0x000362000c1e1100 */
[----:B------:R-:W-:Y:S02]  /*3250*/  IADD3.X R69, R125, UR8, RZ, P2, !PT ;  /* 0x000000087d457c10 */ /* 0x000fe400097fe4ff */
        /* <DEDUP_REMOVED lines=94> */
[----:B------:R-:W5:Y:S01]  /*3840*/  LDG.E.U8 R70, desc[UR12][R70.64] ;  /* 0x0000000c46467981 */ /* 0x000f62000c1e1100 */
[----:B------:R-:W-:Y:S02]  /*3850*/  IADD3.X R67, R193, UR8, RZ, P2, !PT ;  /* 0x00000008c1437c10 */ /* 0x000fe400097fe4ff */
[----:B0-----:R-:W-:-:S03]  /*3860*/  IADD3 R68, P3, R196, UR4, RZ ;  /* 0x00000004c4447c10 */ /* 0x001fc6000ff7e0ff */
[----:B------:R0:W5:Y:S01]  /*3870*/  LDG.E.U8 R71, desc[UR12][R66.64] ;  /* 0x0000000c42477981 */ /* 0x000162000c1e1100 */
[----:B------:R-:W-:-:S05]  /*3880*/  IADD3.X R69, R195, UR8, RZ, P3, !PT ;  /* 0x00000008c3457c10 */ /* 0x000fca0009ffe4ff */
[----:B------:R1:W5:Y:S01]  /*3890*/  LDG.E.U8 R112, desc[UR12][R68.64] ;  /* 0x0000000c44707981 */ /* 0x000362000c1e1100 */
[----:B0-----:R-:W-:-:S04]  /*38a0*/  IADD3 R66, P2, R198, UR4, RZ ;  /* 0x00000004c6427c10 */ /* 0x001fc8000ff5e0ff */
[----:B------:R-:W-:Y:S02]  /*38b0*/  IADD3.X R67, R197, UR8, RZ, P2, !PT ;  /* 0x00000008c5437c10 */ /* 0x000fe400097fe4ff */
[----:B-1----:R-:W-:-:S03]  /*38c0*/  IADD3 R68, P3, R201, UR4, RZ ;  /* 0x00000004c9447c10 */ /* 0x002fc6000ff7e0ff */
[----:B------:R0:W5:Y:S01]  /*38d0*/  LDG.E.U8 R113, desc[UR12][R66.64] ;  /* 0x0000000c42717981 */ /* 0x000162000c1e1100 */
[----:B------:R-:W-:-:S05]  /*38e0*/  IADD3.X R69, R199, UR8, RZ, P3, !PT ;  /* 0x00000008c7457c10 */ /* 0x000fca0009ffe4ff */
[----:B------:R-:W5:Y:S01]  /*38f0*/  LDG.E.U8 R68, desc[UR12][R68.64] ;  /* 0x0000000c44447981 */ /* 0x000f62000c1e1100 */
[----:B0-----:R-:W-:-:S04]  /*3900*/  IADD3 R66, P2, R205, UR4, RZ ;  /* 0x00000004cd427c10 */ /* 0x001fc8000ff5e0ff */
[----:B------:R-:W-:-:S05]  /*3910*/  IADD3.X R67, R203, UR8, RZ, P2, !PT ;  /* 0x00000008cb437c10 */ /* 0x000fca00097fe4ff */
[----:B------:R0:W5:Y:S02]  /*3920*/  LDG.E.U8 R69, desc[UR12][R66.64] ;  /* 0x0000000c42457981 */ /* 0x000164000c1e1100 */
        /* <DEDUP_REMOVED lines=27> */
[----:B--2---:R-:W-:-:S04]  /*3ae0*/  IADD3 R66, P2, R153, UR4, RZ ;  /* 0x0000000499427c10 */ /* 0x004fc8000ff5e0ff */
[----:B------:R-:W-:-:S05]  /*3af0*/  IADD3.X R67, R247, UR8, RZ, P2, !PT ;  /* 0x00000008f7437c10 */ /* 0x000fca00097fe4ff */
[----:B------:R3:W2:Y:S02]  /*3b00*/  LDG.E.U8 R153, desc[UR12][R66.64] ;  /* 0x0000000c42997981 */ /* 0x0006a4000c1e1100 */
[----:B---3--:R-:W-:-:S04]  /*3b10*/  IADD3 R66, P2, R202, UR4, RZ ;  /* 0x00000004ca427c10 */ /* 0x008fc8000ff5e0ff */
[----:B----4-:R-:W-:-:S05]  /*3b20*/  IADD3.X R67, R200, UR8, RZ, P2, !PT ;  /* 0x00000008c8437c10 */ /* 0x010fca00097fe4ff */
[----:B------:R0:W3:Y:S02]  /*3b30*/  LDG.E.U8 R200, desc[UR12][R66.64] ;  /* 0x0000000c42c87981 */ /* 0x0000e4000c1e1100 */
[----:B0-----:R-:W-:-:S04]  /*3b40*/  IADD3 R66, P2, R241, UR4, RZ ;  /* 0x00000004f1427c10 */ /* 0x001fc8000ff5e0ff */
[----:B------:R-:W-:-:S05]  /*3b50*/  IADD3.X R67, R239, UR8, RZ, P2, !PT ;  /* 0x00000008ef437c10 */ /* 0x000fca00097fe4ff */
[----:B------:R5:W4:Y:S02]  /*3b60*/  LDG.E.U8 R202, desc[UR12][R66.64] ;  /* 0x0000000c42ca7981 */ /* 0x000b24000c1e1100 */
[----:B-----5:R-:W-:-:S04]  /*3b70*/  IADD3 R66, P2, R208, UR4, RZ ;  /* 0x00000004d0427c10 */ /* 0x020fc8000ff5e0ff */
[----:B------:R-:W-:-:S05]  /*3b80*/  IADD3.X R67, R204, UR8, RZ, P2, !PT ;  /* 0x00000008cc437c10 */ /* 0x000fca00097fe4ff */
[----:B------:R0:W5:Y:S02]  /*3b90*/  LDG.E.U8 R204, desc[UR12][R66.64] ;  /* 0x0000000c42cc7981 */ /* 0x000164000c1e1100 */
[----:B0-----:R-:W-:-:S04]  /*3ba0*/  IADD3 R66, P2, R245, UR4, RZ ;  /* 0x00000004f5427c10 */ /* 0x001fc8000ff5e0ff */
[----:B------:R-:W-:-:S05]  /*3bb0*/  IADD3.X R67, R243, UR8, RZ, P2, !PT ;  /* 0x00000008f3437c10 */ /* 0x000fca00097fe4ff */
[----:B------:R0:W5:Y:S02]  /*3bc0*/  LDG.E.U8 R208, desc[UR12][R66.64] ;  /* 0x0000000c42d07981 */ /* 0x000164000c1e1100 */
[----:B0-----:R-:W-:-:S04]  /*3bd0*/  IADD3 R66, P2, R214, UR4, RZ ;  /* 0x00000004d6427c10 */ /* 0x001fc8000ff5e0ff */
[----:B------:R-:W-:-:S05]  /*3be0*/  IADD3.X R67, R210, UR8, RZ, P2, !PT ;  /* 0x00000008d2437c10 */ /* 0x000fca00097fe4ff */
[----:B------:R0:W5:Y:S01]  /*3bf0*/  LDG.E.U8 R66, desc[UR12][R66.64] ;  /* 0x0000000c42427981 */ /* 0x000162000c1e1100 */
[----:B------:R-:W0:Y:S01]  /*3c00*/  S2R R210, SR_TID.X ;  /* 0x0000000000d27919 */ /* 0x000e220000002100 */
[----:B------:R-:W-:Y:S08]  /*3c10*/  BAR.SYNC.DEFER_BLOCKING 0x0 ;  /* 0x0000000000007b1d */ /* 0x000ff00000010000 */
[----:B------:R-:W1:Y:S01]  /*3c20*/  S2UR UR9, SR_CgaCtaId ;  /* 0x00000000000979c3 */ /* 0x000e620000008800 */
[----:B------:R-:W-:Y:S01]  /*3c30*/  UMOV UR8, 0x400 ;  /* 0x0000040000087882 */ /* 0x000fe20000000000 */
[----:B------:R1:W-:Y:S01]  /*3c40*/  STS.U8 [R26+UR7], R46 ;  /* 0x0000002e1a007988 */ /* 0x0003e20008000007 */
[----:B0-----:R-:W-:-:S03]  /*3c50*/  IMAD.SHL.U32 R67, R210, 0x80, RZ ;  /* 0x00000080d2437824 */ /* 0x001fc600078e00ff */
[----:B------:R-:W-:Y:S01]  /*3c60*/  STS.U8 [R26+UR7+0x400], R73 ;  /* 0x000400491a007988 */ /* 0x000fe20008000007 */
[----:B------:R-:W-:-:S03]  /*3c70*/  IMAD.SHL.U32 R47, R210, 0x40, RZ ;  /* 0x00000040d22f7824 */ /* 0x000fc600078e00ff */
[----:B------:R-:W-:Y:S01]  /*3c80*/  STS.U8 [R26+UR7+0x800], R77 ;  /* 0x0008004d1a007988 */ /* 0x000fe20008000007 */
[----:B------:R-:W-:-:S03]  /*3c90*/  LOP3.LUT R67, R67, 0x200, RZ, 0xc0, !PT ;  /* 0x0000020043437812 */ /* 0x000fc600078ec0ff */
[----:B------:R-:W-:Y:S04]  /*3ca0*/  STS.U8 [R26+UR7+0xc00], R81 ;  /* 0x000c00511a007988 */ /* 0x000fe80008000007 */
        /* <DEDUP_REMOVED lines=8> */
[----:B------:R-:W-:Y:S01]  /*3d30*/  STS.U8 [R26+UR7+0x3000], R69 ;  /* 0x003000451a007988 */ /* 0x000fe20008000007 */
[----:B------:R-:W-:-:S02]  /*3d40*/  LOP3.LUT R67, R67, 0x40, R47, 0xf8, !PT ;  /* 0x0000004043437812 */ /* 0x000fc400078ef82f */
[--C-:B------:R-:W-:Y:S01]  /*3d50*/  SHF.R.S32.HI R47, RZ, 0x3, R210.reuse ;  /* 0x00000003ff2f7819 */ /* 0x100fe200000114d2 */
[----:B------:R-:W-:Y:S03]  /*3d60*/  STS.U8 [R26+UR7+0x3400], R117 ;  /* 0x003400751a007988 */ /* 0x000fe60008000007 */
[----:B------:R-:W-:Y:S02]  /*3d70*/  SGXT R47, R47, 0x1 ;  /* 0x000000012f2f781a */ /* 0x000fe40000000200 */
[--C-:B------:R-:W-:Y:S02]  /*3d80*/  SHF.R.S32.HI R214, RZ, 0x1, R210.reuse ;  /* 0x00000001ffd67819 */ /* 0x100fe400000114d2 */
[----:B------:R-:W-:Y:S02]  /*3d90*/  LOP3.LUT R47, R47, 0x90, RZ, 0xc0, !PT ;  /* 0x000000902f2f7812 */ /* 0x000fe400078ec0ff */
[----:B------:R-:W-:Y:S01]  /*3da0*/  SGXT R214, R214, 0x1 ;  /* 0x00000001d6d6781a */ /* 0x000fe20000000200 */
[----:B-1----:R-:W-:Y:S01]  /*3db0*/  ULEA UR8, UR9, UR8, 0x18 ;  /* 0x0000000809087291 */ /* 0x002fe2000f8ec03f */
[----:B------:R-:W-:-:S02]  /*3dc0*/  LOP3.LUT R47, R47, 0x10, R210, 0x78, !PT ;  /* 0x000000102f2f7812 */ /* 0x000fc400078e78d2 */
[----:B------:R-:W-:-:S04]  /*3dd0*/  LOP3.LUT R67, R67, 0x120, R214, 0xf8, !PT ;  /* 0x0000012043437812 */ /* 0x000fc800078ef8d6 */
[----:B------:R-:W-:-:S04]  /*3de0*/  LOP3.LUT R47, R67, R47, RZ, 0xfc, !PT ;  /* 0x0000002f432f7212 */ /* 0x000fc800078efcff */
[----:B------:R-:W-:Y:S01]  /*3df0*/  LOP3.LUT R46, R47, 0x20, RZ, 0x3c, !PT ;  /* 0x000000202f2e7812 */ /* 0x000fe200078e3cff */
[----:B------:R-:W-:Y:S04]  /*3e00*/  STS.U8 [R26+UR7+0x3800], R151 ;  /* 0x003800971a007988 */ /* 0x000fe80008000007 */
[----:B--2---:R-:W-:Y:S04]  /*3e10*/  STS.U8 [R26+UR7+0x3c00], R153 ;  /* 0x003c00991a007988 */ /* 0x004fe80008000007 */
        /* <DEDUP_REMOVED lines=15> */
[----:B---3--:R-:W-:Y:S04]  /*3f10*/  STS.U8 [R43+UR7+0x3d00], R200 ;  /* 0x003d00c82b007988 */ /* 0x008fe80008000007 */
        /* <DEDUP_REMOVED lines=14> */
[----:B----4-:R-:W-:Y:S04]  /*4000*/  STS.U8 [R44+UR7+0x3a00], R202 ;  /* 0x003a00ca2c007988 */ /* 0x010fe80008000007 */
[----:B-----5:R-:W-:Y:S04]  /*4010*/  STS.U8 [R44+UR7+0x3e00], R204 ;  /* 0x003e00cc2c007988 */ /* 0x020fe80008000007 */
        /* <DEDUP_REMOVED lines=16> */
[----:B------:R-:W-:Y:S06]  /*4120*/  BAR.SYNC.DEFER_BLOCKING 0x0 ;  /* 0x0000000000007b1d */ /* 0x000fec0000010000 */
[----:B------:R-:W0:Y:S04]  /*4130*/  LDSM.16.M88.4 R64, [R5+UR7] ;  /* 0x000000070540783b */ /* 0x000e280008000200 */
[----:B------:R-:W1:Y:S04]  /*4140*/  LDSM.16.MT88.4 R116, [R47+UR8+0x4000] ;  /* 0x004000082f74783b */ /* 0x000e680008004200 */
[----:B------:R-:W2:Y:S04]  /*4150*/  LDSM.16.MT88.4 R88, [R47+UR8+0x4400] ;  /* 0x004400082f58783b */ /* 0x000ea80008004200 */
[----:B------:R-:W3:Y:S04]  /*4160*/  LDSM.16.MT88.4 R72, [R46+UR8+0x4000] ;  /* 0x004000082e48783b */ /* 0x000ee80008004200 */
[----:B------:R-:W4:Y:S04]  /*4170*/  LDSM.16.MT88.4 R84, [R46+UR8+0x4400] ;  /* 0x004400082e54783b */ /* 0x000f280008004200 */
[----:B------:R-:W5:Y:S04]  /*4180*/  LDSM.16.M88.4 R68, [R5+UR7+0x2000] ;  /* 0x002000070544783b */ /* 0x000f680008000200 */
[----:B------:R-:W-:Y:S01]  /*4190*/  LDSM.16.MT88.4 R100, [R46+UR8+0x4800] ;  /* 0x004800082e64783b */ /* 0x000fe20008004200 */
[----:B0-----:R-:W-:-:S02]  /*41a0*/  F2FP.F16.E4M3.UNPACK_B R108, R64 ;  /* 0x00000040ff6c723e */ /* 0x001fc400020006ff */
[----:B------:R-:W-:Y:S01]  /*41b0*/  F2FP.F16.E4M3.UNPACK_B R109, R65 ;  /* 0x00000041ff6d723e */ /* 0x000fe200020006ff */
[----:B-1----:R-:W-:Y:S02]  /*41c0*/  IMAD.MOV.U32 R80, RZ, RZ, R116 ;  /* 0x000000ffff507224 */ /* 0x002fe400078e0074 */
[----:B------:R-:W-:Y:S02]  /*41d0*/  IMAD.MOV.U32 R81, RZ, RZ, R118 ;  /* 0x000000ffff517224 */ /* 0x000fe400078e0076 */
[----:B--2---:R-:W-:Y:S02]  /*41e0*/  IMAD.MOV.U32 R82, RZ, RZ, R88 ;  /* 0x000000ffff527224 */ /* 0x004fe400078e0058 */
[----:B------:R-:W-:Y:S02]  /*41f0*/  IMAD.MOV.U32 R83, RZ, RZ, R90 ;  /* 0x000000ffff537224 */ /* 0x000fe400078e005a */
[----:B---3--:R-:W-:Y:S02]  /*4200*/  IMAD.MOV.U32 R76, RZ, RZ, R72 ;  /* 0x000000ffff4c7224 */ /* 0x008fe400078e0048 */
[----:B------:R-:W-:-:S02]  /*4210*/  IMAD.MOV.U32 R77, RZ, RZ, R74 ;  /* 0x000000ffff4d7224 */ /* 0x000fc400078e004a */
[----:B----4-:R-:W-:Y:S01]  /*4220*/  IMAD.MOV.U32 R78, RZ, RZ, R84 ;  /* 0x000000ffff4e7224 */ /* 0x010fe200078e0054 */
[----:B------:R-:W-:Y:S01]  /*4230*/  HMMA.16816.F32 R112, R80, R108, RZ ;  /* 0x0000006c5070723c */ /* 0x000fe200000018ff */
[----:B------:R-:W-:-:S07]  /*4240*/  IMAD.MOV.U32 R79, RZ, RZ, R86 ;  /* 0x000000ffff4f7224 */ /* 0x000fce00078e0056 */
[----:B------:R-:W-:Y:S01]  /*4250*/  HMMA.16816.F32 R108, R76, R108, RZ ;  /* 0x0000006c4c6c723c */ /* 0x000fe200000018ff */
[----:B------:R-:W-:Y:S01]  /*4260*/  F2FP.F16.E4M3.UNPACK_B R64, R64.H1 ;  /* 0x00000040ff40723e */ /* 0x000fe200030006ff */
[----:B------:R-:W-:Y:S01]  /*4270*/  IMAD.MOV.U32 R96, RZ, RZ, R116 ;  /* 0x000000ffff607224 */ /* 0x000fe200078e0074 */
[----:B------:R-:W-:Y:S01]  /*4280*/  F2FP.F16.E4M3.UNPACK_B R65, R65.H1 ;  /* 0x00000041ff41723e */ /* 0x000fe200030006ff */
[----:B------:R-:W-:Y:S01]  /*4290*/  IMAD.MOV.U32 R97, RZ, RZ, R118 ;  /* 0x000000ffff617224 */ /* 0x000fe200078e0076 */
[----:B-----5:R-:W-:Y:S01]  /*42a0*/  F2FP.F16.E4M3.UNPACK_B R80, R68 ;  /* 0x00000044ff50723e */ /* 0x020fe200020006ff */
[----:B------:R-:W-:Y:S01]  /*42b0*/  IMAD.MOV.U32 R98, RZ, RZ, R88 ;  /* 0x000000ffff627224 */ /* 0x000fe200078e0058 */
[----:B------:R-:W-:Y:S01]  /*42c0*/  F2FP.F16.E4M3.UNPACK_B R81, R69 ;  /* 0x00000045ff51723e */ /* 0x000fe200020006ff */
[----:B------:R-:W-:Y:S02]  /*42d0*/  IMAD.MOV.U32 R99, RZ, RZ, R90 ;  /* 0x000000ffff637224 */ /* 0x000fe400078e005a */
[----:B------:R-:W-:-:S02]  /*42e0*/  IMAD.MOV.U32 R104, RZ, RZ, R72 ;  /* 0x000000ffff687224 */ /* 0x000fc400078e0048 */
[----:B------:R-:W-:Y:S02]  /*42f0*/  IMAD.MOV.U32 R105, RZ, RZ, R74 ;  /* 0x000000ffff697224 */ /* 0x000fe400078e004a */
[----:B------:R-:W-:Y:S02]  /*4300*/  IMAD.MOV.U32 R106, RZ, RZ, R84 ;  /* 0x000000ffff6a7224 */ /* 0x000fe400078e0054 */
[----:B------:R-:W-:Y:S02]  /*4310*/  IMAD.MOV.U32 R107, RZ, RZ, R86 ;  /* 0x000000ffff6b7224 */ /* 0x000fe400078e0056 */
[----:B------:R-:W-:Y:S02]  /*4320*/  IMAD.MOV.U32 R76, RZ, RZ, R117 ;  /* 0x000000ffff4c7224 */ /* 0x000fe400078e0075 */
[----:B------:R-:W-:Y:S02]  /*4330*/  IMAD.MOV.U32 R77, RZ, RZ, R119 ;  /* 0x000000ffff4d7224 */ /* 0x000fe400078e0077 */
[----:B------:R-:W-:-:S02]  /*4340*/  IMAD.MOV.U32 R78, RZ, RZ, R89 ;  /* 0x000000ffff4e7224 */ /* 0x000fc400078e0059 */
[----:B------:R-:W-:Y:S01]  /*4350*/  IMAD.MOV.U32 R79, RZ, RZ, R91 ;  /* 0x000000ffff4f7224 */ /* 0x000fe200078e005b */
[-C--:B------:R-:W-:Y:S01]  /*4360*/  HMMA.16816.F32 R96, R96, R80.reuse, RZ ;  /* 0x000000506060723c */ /* 0x080fe200000018ff */
[----:B------:R-:W-:Y:S02]  /*4370*/  IMAD.MOV.U32 R92, RZ, RZ, R73 ;  /* 0x000000ffff5c7224 */ /* 0x000fe400078e0049 */
[----:B------:R-:W-:Y:S02]  /*4380*/  IMAD.MOV.U32 R93, RZ, RZ, R75 ;  /* 0x000000ffff5d7224 */ /* 0x000fe400078e004b */
[----:B------:R-:W-:Y:S01]  /*4390*/  IMAD.MOV.U32 R94, RZ, RZ, R85 ;  /* 0x000000ffff5e7224 */ /* 0x000fe200078e0055 */
[----:B------:R-:W-:Y:S01]  /*43a0*/  HMMA.16816.F32 R104, R104, R80, RZ ;  /* 0x000000506868723c */ /* 0x000fe200000018ff */
[----:B------:R-:W-:Y:S01]  /*43b0*/  IMAD.MOV.U32 R95, RZ, RZ, R87 ;  /* 0x000000ffff5f7224 */ /* 0x000fe200078e0057 */
[----:B------:R-:W0:Y:S04]  /*43c0*/  LDSM.16.MT88.4 R80, [R47+UR8+0x4800] ;  /* 0x004800082f50783b */ /* 0x000e280008004200 */
[-C--:B------:R-:W-:Y:S01]  /*43d0*/  HMMA.16816.F32 R112, R76, R64.reuse, R112 ;  /* 0x000000404c70723c */ /* 0x080fe20000001870 */
[----:B------:R-:W1:Y:S05]  /*43e0*/  LDSM.16.MT88.4 R76, [R47+UR8+0x4c00] ;  /* 0x004c00082f4c783b */ /* 0x000e6a0008004200 */
[----:B------:R-:W-:Y:S01]  /*43f0*/  HMMA.16816.F32 R108, R92, R64, R108 ;  /* 0x000000405c6c723c */ /* 0x000fe2000000186c */
[----:B------:R-:W2:Y:S01]  /*4400*/  LDSM.16.MT88.4 R92, [R46+UR8+0x4c00] ;  /* 0x004c00082e5c783b */ /* 0x000ea20008004200 */
[----:B------:R-:W-:Y:S01]  /*4410*/  IMAD.MOV.U32 R116, RZ, RZ, R117 ;  /* 0x000000ffff747224 */ /* 0x000fe200078e0075 */
[----:B------:R-:W-:Y:S01]  /*4420*/  F2FP.F16.E4M3.UNPACK_B R68, R68.H1 ;  /* 0x00000044ff44723e */ /* 0x000fe200030006ff */
[----:B------:R-:W-:Y:S01]  /*4430*/  IMAD.MOV.U32 R117, RZ, RZ, R119 ;  /* 0x000000ffff757224 */ /* 0x000fe200078e0077 */
[----:B------:R-:W-:Y:S01]  /*4440*/  F2FP.F16.E4M3.UNPACK_B R69, R69.H1 ;  /* 0x00000045ff45723e */ /* 0x000fe200030006ff */
[----:B------:R-:W-:-:S02]  /*4450*/  IMAD.MOV.U32 R118, RZ, RZ, R89 ;  /* 0x000000ffff767224 */ /* 0x000fc400078e0059 */
[----:B------:R-:W-:Y:S01]  /*4460*/  IMAD.MOV.U32 R119, RZ, RZ, R91 ;  /* 0x000000ffff777224 */ /* 0x000fe200078e005b */
[----:B------:R-:W-:Y:S02]  /*4470*/  F2FP.F16.E4M3.UNPACK_B R64, R66 ;  /* 0x00000042ff40723e */ /* 0x000fe400020006ff */
[----:B------:R-:W-:-:S04]  /*4480*/  F2FP.F16.E4M3.UNPACK_B R65, R67 ;  /* 0x00000043ff41723e */ /* 0x000fc800020006ff */
[----:B------:R-:W-:Y:S07]  /*4490*/  HMMA.16816.F32 R88, R116, R68, R96 ;  /* 0x000000447458723c */ /* 0x000fee0000001860 */
[----:B------:R-:W-:Y:S02]  /*44a0*/  IMAD.MOV.U32 R96, RZ, RZ, R73 ;  /* 0x000000ffff607224 */ /* 0x000fe400078e0049 */
[----:B------:R-:W-:Y:S02]  /*44b0*/  IMAD.MOV.U32 R97, RZ, RZ, R75 ;  /* 0x000000ffff617224 */ /* 0x000fe400078e004b */
[----:B------:R-:W-:-:S02]  /*44c0*/  IMAD.MOV.U32 R98, RZ, RZ, R85 ;  /* 0x000000ffff627224 */ /* 0x000fc400078e0055 */
[----:B------:R-:W-:Y:S02]  /*44d0*/  IMAD.MOV.U32 R99, RZ, RZ, R87 ;  /* 0x000000ffff637224 */ /* 0x000fe400078e0057 */
[----:B0-----:R-:W-:Y:S02]  /*44e0*/  IMAD.MOV.U32 R72, RZ, RZ, R80 ;  /* 0x000000ffff487224 */ /* 0x001fe400078e0050 */
[----:B------:R-:W-:Y:S02]  /*44f0*/  IMAD.MOV.U32 R73, RZ, RZ, R82 ;  /* 0x000000ffff497224 */ /* 0x000fe400078e0052 */
[----:B-1----:R-:W-:Y:S02]  /*4500*/  IMAD.MOV.U32 R74, RZ, RZ, R76 ;  /* 0x000000ffff4a7224 */ /* 0x002fe400078e004c */
[----:B------:R-:W-:Y:S01]  /*4510*/  IMAD.MOV.U32 R75, RZ, RZ, R78 ;  /* 0x000000ffff4b7224 */ /* 0x000fe200078e004e */
[----:B------:R-:W-:Y:S01]  /*4520*/  HMMA.16816.F32 R96, R96, R68, R104 ;  /* 0x000000446060723c */ /* 0x000fe20000001868 */
[----:B------:R-:W-:-:S02]  /*4530*/  IMAD.MOV.U32 R84, RZ, RZ, R100 ;  /* 0x000000ffff547224 */ /* 0x000fc400078e0064 */
[----:B------:R-:W-:Y:S02]  /*4540*/  IMAD.MOV.U32 R85, RZ, RZ, R102 ;  /* 0x000000ffff557224 */ /* 0x000fe400078e0066 */
[----:B--2---:R-:W-:Y:S01]  /*4550*/  IMAD.MOV.U32 R86, RZ, RZ, R92 ;  /* 0x000000ffff567224 */ /* 0x004fe200078e005c */
[----:B------:R-:W-:Y:S01]  /*4560*/  HMMA.16816.F32 R104, R72, R64, R112 ;  /* 0x000000404868723c */ /* 0x000fe20000001870 */
[----:B------:R-:W-:-:S06]  /*4570*/  IMAD.MOV.U32 R87, RZ, RZ, R94 ;  /* 0x000000ffff577224 */ /* 0x000fcc00078e005e */
[----:B------:R-:W-:Y:S01]  /*4580*/  F2FP.F16.E4M3.UNPACK_B R112, R70 ;  /* 0x00000046ff70723e */ /* 0x000fe200020006ff */
[----:B------:R-:W-:Y:S01]  /*4590*/  HMMA.16816.F32 R108, R84, R64, R108 ;  /* 0x00000040546c723c */ /* 0x000fe2000000186c */
[----:B------:R-:W-:Y:S02]  /*45a0*/  F2FP.F16.E4M3.UNPACK_B R113, R71 ;  /* 0x00000047ff71723e */ /* 0x000fe400020006ff */
[----:B------:R-:W-:Y:S01]  /*45b0*/  F2FP.F16.E4M3.UNPACK_B R68, R66.H1 ;  /* 0x00000042ff44723e */ /* 0x000fe200030006ff */
[----:B------:R-:W-:Y:S01]  /*45c0*/  IMAD.MOV.U32 R66, RZ, RZ, R77 ;  /* 0x000000ffff427224 */ /* 0x000fe200078e004d */
[----:B------:R-:W-:Y:S01]  /*45d0*/  F2FP.F16.E4M3.UNPACK_B R69, R67.H1 ;  /* 0x00000043ff45723e */ /* 0x000fe200030006ff */
[----:B------:R-:W-:Y:S01]  /*45e0*/  IMAD.MOV.U32 R67, RZ, RZ, R79 ;  /* 0x000000ffff437224 */ /* 0x000fe200078e004f */
[----:B------:R-:W-:Y:S01]  /*45f0*/  LOP3.LUT R216, R5, 0x40, RZ, 0x3c, !PT ;  /* 0x0000004005d87812 */ /* 0x000fe200078e3cff */
[----:B------:R-:W-:Y:S01]  /*4600*/  HMMA.16816.F32 R88, R72, R112, R88 ;  /* 0x000000704858723c */ /* 0x000fe20000001858 */
[----:B------:R-:W-:Y:S01]  /*4610*/  IMAD.MOV.U32 R64, RZ, RZ, R81 ;  /* 0x000000ffff407224 */ /* 0x000fe200078e0051 */
[----:B------:R-:W-:Y:S01]  /*4620*/  LDSM.16.MT88.4 R84, [R47+UR8+0x5400] ;  /* 0x005400082f54783b */ /* 0x000fe20008004200 */
[----:B------:R-:W-:-:S04]  /*4630*/  IMAD.MOV.U32 R65, RZ, RZ, R83 ;  /* 0x000000ffff417224 */ /* 0x000fc800078e0053 */
[----:B------:R-:W-:Y:S02]  /*4640*/  IMAD.MOV.U32 R72, RZ, RZ, R100 ;  /* 0x000000ffff487224 */ /* 0x000fe400078e0064 */
[----:B------:R-:W-:Y:S02]  /*4650*/  IMAD.MOV.U32 R73, RZ, RZ, R102 ;  /* 0x000000ffff497224 */ /* 0x000fe400078e0066 */
[----:B------:R-:W-:Y:S02]  /*4660*/  IMAD.MOV.U32 R74, RZ, RZ, R92 ;  /* 0x000000ffff4a7224 */ /* 0x000fe400078e005c */
[----:B------:R-:W-:Y:S01]  /*4670*/  IMAD.MOV.U32 R75, RZ, RZ, R94 ;  /* 0x000000ffff4b7224 */ /* 0x000fe200078e005e */
[----:B------:R-:W-:Y:S01]  /*4680*/  HMMA.16816.F32 R104, R64, R68, R104 ;  /* 0x000000444068723c */ /* 0x000fe20000001868 */
[----:B------:R-:W-:Y:S01]  /*4690*/  IMAD.MOV.U32 R114, RZ, RZ, R93 ;  /* 0x000000ffff727224 */ /* 0x000fe200078e005d */
[----:B------:R-:W-:Y:S01]  /*46a0*/  LDSM.16.M88.4 R64, [R216+UR7] ;  /* 0x00000007d840783b */ /* 0x000fe20008000200 */
[----:B------:R-:W-:-:S03]  /*46b0*/  IMAD.MOV.U32 R115, RZ, RZ, R95 ;  /* 0x000000ffff737224 */ /* 0x000fc600078e005f */
[----:B------:R-:W-:Y:S01]  /*46c0*/  HMMA.16816.F32 R96, R72, R112, R96 ;  /* 0x000000704860723c */ /* 0x000fe20000001860 */
[----:B------:R-:W0:Y:S06]  /*46d0*/  LDSM.16.MT88.4 R72, [R47+UR8+0x5000] ;  /* 0x005000082f48783b */ /* 0x000e2c0008004200 */
[----:B------:R-:W-:Y:S02]  /*46e0*/  IMAD.MOV.U32 R112, RZ, RZ, R101 ;  /* 0x000000ffff707224 */ /* 0x000fe400078e0065 */
[----:B------:R-:W-:Y:S01]  /*46f0*/  IMAD.MOV.U32 R113, RZ, RZ, R103 ;  /* 0x000000ffff717224 */ /* 0x000fe200078e0067 */
[----:B------:R-:W-:-:S02]  /*4700*/  F2FP.F16.E4M3.UNPACK_B R116, R70.H1 ;  /* 0x00000046ff74723e */ /* 0x000fc400030006ff */
[----:B------:R-:W-:-:S04]  /*4710*/  F2FP.F16.E4M3.UNPACK_B R117, R71.H1 ;  /* 0x00000047ff75723e */ /* 0x000fc800030006ff */
[----:B------:R-:W-:Y:S01]  /*4720*/  HMMA.16816.F32 R112, R112, R68, R108 ;  /* 0x000000447070723c */ /* 0x000fe2000000186c */
[----:B------:R-:W1:Y:S06]  /*4730*/  LDSM.16.MT88.4 R68, [R46+UR8+0x5000] ;  /* 0x005000082e44783b */ /* 0x000e6c0008004200 */
[----:B------:R-:W-:Y:S02]  /*4740*/  IMAD.MOV.U32 R108, RZ, RZ, R81 ;  /* 0x000000ffff6c7224 */ /* 0x000fe400078e0051 */
[----:B------:R-:W-:Y:S02]  /*4750*/  IMAD.MOV.U32 R109, RZ, RZ, R83 ;  /* 0x000000ffff6d7224 */ /* 0x000fe400078e0053 */
[----:B------:R-:W2:Y:S01]  /*4760*/  LDSM.16.MT88.4 R80, [R46+UR8+0x5400] ;  /* 0x005400082e50783b */ /* 0x000ea20008004200 */
[----:B------:R-:W-:-:S02]  /*4770*/  IMAD.MOV.U32 R110, RZ, RZ, R77 ;  /* 0x000000ffff6e7224 */ /* 0x000fc400078e004d */
[----:B------:R-:W-:Y:S02]  /*4780*/  IMAD.MOV.U32 R111, RZ, RZ, R79 ;  /* 0x000000ffff6f7224 */ /* 0x000fe400078e004f */
[----:B------:R-:W3:Y:S01]  /*4790*/  LDSM.16.M88.4 R76, [R216+UR7+0x2000] ;  /* 0x00200007d84c783b */ /* 0x000ee20008000200 */
[----:B------:R-:W-:Y:S02]  /*47a0*/  IMAD.MOV.U32 R100, RZ, RZ, R101 ;  /* 0x000000ffff647224 */ /* 0x000fe400078e0065 */
[----:B------:R-:W-:Y:S02]  /*47b0*/  IMAD.MOV.U32 R101, RZ, RZ, R103 ;  /* 0x000000ffff657224 */ /* 0x000fe400078e0067 */
[----:B------:R-:W-:Y:S02]  /*47c0*/  IMAD.MOV.U32 R102, RZ, RZ, R93 ;  /* 0x000000ffff667224 */ /* 0x000fe400078e005d */
[----:B------:R-:W-:Y:S01]  /*47d0*/  IMAD.MOV.U32 R103, RZ, RZ, R95 ;  /* 0x000000ffff677224 */ /* 0x000fe200078e005f */
[-C--:B------:R-:W-:Y:S06]  /*47e0*/  HMMA.16816.F32 R88, R108, R116.reuse, R88 ;  /* 0x000000746c58723c */ /* 0x080fec0000001858 */
[----:B------:R-:W-:Y:S01]  /*47f0*/  HMMA.16816.F32 R92, R100, R116, R96 ;  /* 0x00000074645c723c */ /* 0x000fe20000001860 */
[----:B0-----:R-:W-:Y:S01]  /*4800*/  IMAD.MOV.U32 R108, RZ, RZ, R73 ;  /* 0x000000ffff6c7224 */ /* 0x001fe200078e0049 */
[----:B------:R-:W-:Y:S05]  /*4810*/  LDSM.16.MT88.4 R116, [R46+UR8+0x5c00] ;  /* 0x005c00082e74783b */ /* 0x000fea0008004200 */
[----:B------:R-:W-:Y:S01]  /*4820*/  F2FP.F16.E4M3.UNPACK_B R100, R64 ;  /* 0x00000040ff64723e */ /* 0x000fe200020006ff */
[----:B------:R-:W-:Y:S01]  /*4830*/  IMAD.MOV.U32 R96, RZ, RZ, R72 ;  /* 0x000000ffff607224 */ /* 0x000fe200078e0048 */
[----:B------:R-:W-:Y:S01]  /*4840*/  F2FP.F16.E4M3.UNPACK_B R101, R65 ;  /* 0x00000041ff65723e */ /* 0x000fe200020006ff */
[----:B------:R-:W-:-:S02]  /*4850*/  IMAD.MOV.U32 R97, RZ, RZ, R74 ;  /* 0x000000ffff617224 */ /* 0x000fc400078e004a */
[----:B------:R-:W-:Y:S02]  /*4860*/  IMAD.MOV.U32 R98, RZ, RZ, R84 ;  /* 0x000000ffff627224 */ /* 0x000fe400078e0054 */
[----:B------:R-:W-:-:S07]  /*4870*/  IMAD.MOV.U32 R99, RZ, RZ, R86 ;  /* 0x000000ffff637224 */ /* 0x000fce00078e0056 */
[----:B------:R-:W-:Y:S07]  /*4880*/  HMMA.16816.F32 R104, R96, R100, R104 ;  /* 0x000000646068723c */ /* 0x000fee0000001868 */
[----:B-1----:R-:W-:Y:S02]  /*4890*/  IMAD.MOV.U32 R96, RZ, RZ, R68 ;  /* 0x000000ffff607224 */ /* 0x002fe400078e0044 */
[----:B------:R-:W-:Y:S02]  /*48a0*/  IMAD.MOV.U32 R97, RZ, RZ, R70 ;  /* 0x000000ffff617224 */ /* 0x000fe400078e0046 */
[----:B--2---:R-:W-:-:S02]  /*48b0*/  IMAD.MOV.U32 R98, RZ, RZ, R80 ;  /* 0x000000ffff627224 */ /* 0x004fc400078e0050 */
[----:B------:R-:W-:-:S07]  /*48c0*/  IMAD.MOV.U32 R99, RZ, RZ, R82 ;  /* 0x000000ffff637224 */ /* 0x000fce00078e0052 */
[----:B------:R-:W-:Y:S07]  /*48d0*/  HMMA.16816.F32 R112, R96, R100, R112 ;  /* 0x000000646070723c */ /* 0x000fee0000001870 */
[----:B---3--:R-:W-:Y:S01]  /*48e0*/  F2FP.F16.E4M3.UNPACK_B R100, R76 ;  /* 0x0000004cff64723e */ /* 0x008fe200020006ff */
[----:B------:R-:W-:Y:S01]  /*48f0*/  IMAD.MOV.U32 R96, RZ, RZ, R72 ;  /* 0x000000ffff607224 */ /* 0x000fe200078e0048 */
[----:B------:R-:W-:Y:S01]  /*4900*/  F2FP.F16.E4M3.UNPACK_B R101, R77 ;  /* 0x0000004dff65723e */ /* 0x000fe200020006ff */
[----:B------:R-:W-:-:S02]  /*4910*/  IMAD.MOV.U32 R97, RZ, RZ, R74 ;  /* 0x000000ffff617224 */ /* 0x000fc400078e004a */
[----:B------:R-:W-:Y:S02]  /*4920*/  IMAD.MOV.U32 R98, RZ, RZ, R84 ;  /* 0x000000ffff627224 */ /* 0x000fe400078e0054 */
[----:B------:R-:W-:Y:S01]  /*4930*/  IMAD.MOV.U32 R99, RZ, RZ, R86 ;  /* 0x000000ffff637224 */ /* 0x000fe200078e0056 */
[----:B------:R-:W-:Y:S01]  /*4940*/  F2FP.F16.E4M3.UNPACK_B R64, R64.H1 ;  /* 0x00000040ff40723e */ /* 0x000fe200030006ff */
[----:B------:R-:W-:Y:S01]  /*4950*/  IMAD.MOV.U32 R109, RZ, RZ, R75 ;  /* 0x000000ffff6d7224 */ /* 0x000fe200078e004b */
[----:B------:R-:W-:Y:S01]  /*4960*/  F2FP.F16.E4M3.UNPACK_B R65, R65.H1 ;  /* 0x00000041ff41723e */ /* 0x000fe200030006ff */
[----:B------:R-:W-:Y:S02]  /*4970*/  IMAD.MOV.U32 R110, RZ, RZ, R85 ;  /* 0x000000ffff6e7224 */ /* 0x000fe400078e0055 */
[----:B------:R-:W-:Y:S01]  /*4980*/  IMAD.MOV.U32 R111, RZ, RZ, R87 ;  /* 0x000000ffff6f7224 */ /* 0x000fe200078e0057 */
[----:B------:R-:W-:Y:S07]  /*4990*/  HMMA.16816.F32 R88, R96, R100, R88 ;  /* 0x000000646058723c */ /* 0x000fee0000001858 */
[----:B------:R-:W-:-:S02]  /*49a0*/  IMAD.MOV.U32 R96, RZ, RZ, R68 ;  /* 0x000000ffff607224 */ /* 0x000fc400078e0044 */
[----:B------:R-:W-:Y:S02]  /*49b0*/  IMAD.MOV.U32 R97, RZ, RZ, R70 ;  /* 0x000000ffff617224 */ /* 0x000fe400078e0046 */
[----:B------:R-:W-:Y:S02]  /*49c0*/  IMAD.MOV.U32 R98, RZ, RZ, R80 ;  /* 0x000000ffff627224 */ /* 0x000fe400078e0050 */
[----:B------:R-:W-:Y:S01]  /*49d0*/  IMAD.MOV.U32 R99, RZ, RZ, R82 ;  /* 0x000000ffff637224 */ /* 0x000fe200078e0052 */
[----:B------:R-:W-:Y:S06]  /*49e0*/  HMMA.16816.F32 R104, R108, R64, R104 ;  /* 0x000000406c68723c */ /* 0x000fec0000001868 */
[----:B------:R-:W-:Y:S01]  /*49f0*/  HMMA.16816.F32 R92, R96, R100, R92 ;  /* 0x00000064605c723c */ /* 0x000fe2000000185c */
[----:B------:R-:W0:Y:S01]  /*4a00*/  LDSM.16.MT88.4 R96, [R47+UR8+0x5800] ;  /* 0x005800082f60783b */ /* 0x000e220008004200 */
[----:B------:R-:W-:-:S02]  /*4a10*/  IMAD.MOV.U32 R108, RZ, RZ, R69 ;  /* 0x000000ffff6c7224 */ /* 0x000fc400078e0045 */
[----:B------:R-:W-:Y:S01]  /*4a20*/  IMAD.MOV.U32 R109, RZ, RZ, R71 ;  /* 0x000000ffff6d7224 */ /* 0x000fe200078e0047 */
[----:B------:R-:W1:Y:S01]  /*4a30*/  LDSM.16.MT88.4 R100, [R47+UR8+0x5c00] ;  /* 0x005c00082f64783b */ /* 0x000e620008004200 */
[----:B------:R-:W-:Y:S02]  /*4a40*/  IMAD.MOV.U32 R110, RZ, RZ, R81 ;  /* 0x000000ffff6e7224 */ /* 0x000fe400078e0051 */
[----:B------:R-:W-:-:S07]  /*4a50*/  IMAD.MOV.U32 R111, RZ, RZ, R83 ;  /* 0x000000ffff6f7224 */ /* 0x000fce00078e0053 */
[----:B------:R-:W-:Y:S01]  /*4a60*/  HMMA.16816.F32 R112, R108, R64, R112 ;  /* 0x000000406c70723c */ /* 0x000fe20000001870 */
[----:B------:R-:W2:Y:S01]  /*4a70*/  LDSM.16.MT88.4 R108, [R46+UR8+0x5800] ;  /* 0x005800082e6c783b */ /* 0x000ea20008004200 */
[----:B------:R-:W-:Y:S01]  /*4a80*/  IMAD.MOV.U32 R72, RZ, RZ, R73 ;  /* 0x000000ffff487224 */ /* 0x000fe200078e0049 */
[----:B------:R-:W-:Y:S01]  /*4a90*/  F2FP.F16.E4M3.UNPACK_B R76, R76.H1 ;  /* 0x0000004cff4c723e */ /* 0x000fe200030006ff */
[----:B------:R-:W-:Y:S01]  /*4aa0*/  IMAD.MOV.U32 R73, RZ, RZ, R75 ;  /* 0x000000ffff497224 */ /* 0x000fe200078e004b */
[----:B------:R-:W-:Y:S01]  /*4ab0*/  F2FP.F16.E4M3.UNPACK_B R77, R77.H1 ;  /* 0x0000004dff4d723e */ /* 0x000fe200030006ff */
[----:B------:R-:W-:Y:S02]  /*4ac0*/  IMAD.MOV.U32 R74, RZ, RZ, R85 ;  /* 0x000000ffff4a7224 */ /* 0x000fe400078e0055 */
[----:B------:R-:W-:Y:S02]  /*4ad0*/  IMAD.MOV.U32 R75, RZ, RZ, R87 ;  /* 0x000000ffff4b7224 */ /* 0x000fe400078e0057 */
[----:B------:R-:W-:-:S02]  /*4ae0*/  IMAD.MOV.U32 R68, RZ, RZ, R69 ;  /* 0x000000ffff447224 */ /* 0x000fc400078e0045 */
[----:B------:R-:W-:Y:S02]  /*4af0*/  IMAD.MOV.U32 R69, RZ, RZ, R71 ;  /* 0x000000ffff457224 */ /* 0x000fe400078e0047 */
[----:B------:R-:W-:Y:S02]  /*4b00*/  IMAD.MOV.U32 R70, RZ, RZ, R81 ;  /* 0x000000ffff467224 */ /* 0x000fe400078e0051 */
[----:B------:R-:W-:Y:S01]  /*4b10*/  IMAD.MOV.U32 R71, RZ, RZ, R83 ;  /* 0x000000ffff477224 */ /* 0x000fe200078e0053 */
[-C--:B------:R-:W-:Y:S06]  /*4b20*/  HMMA.16816.F32 R72, R72, R76.reuse, R88 ;  /* 0x0000004c4848723c */ /* 0x080fec0000001858 */
[----:B------:R-:W-:Y:S01]  /*4b30*/  HMMA.16816.F32 R68, R68, R76, R92 ;  /* 0x0000004c4444723c */ /* 0x000fe2000000185c */
[----:B0-----:R-:W-:-:S02]  /*4b40*/  IMAD.MOV.U32 R80, RZ, RZ, R96 ;  /* 0x000000ffff507224 */ /* 0x001fc400078e0060 */
[----:B------:R-:W-:-:S04]  /*4b50*/  IMAD.MOV.U32 R81, RZ, RZ, R98 ;  /* 0x000000ffff517224 */ /* 0x000fc800078e0062 */
[----:B------:R-:W-:Y:S01]  /*4b60*/  F2FP.F16.E4M3.UNPACK_B R76, R66 ;  /* 0x00000042ff4c723e */ /* 0x000fe200020006ff */
[----:B-1----:R-:W-:Y:S01]  /*4b70*/  IMAD.MOV.U32 R82, RZ, RZ, R100 ;  /* 0x000000ffff527224 */ /* 0x002fe200078e0064 */
[----:B------:R-:W-:Y:S01]  /*4b80*/  F2FP.F16.E4M3.UNPACK_B R77, R67 ;  /* 0x00000043ff4d723e */ /* 0x000fe200020006ff */
[----:B------:R-:W-:Y:S01]  /*4b90*/  IMAD.MOV.U32 R83, RZ, RZ, R102 ;  /* 0x000000ffff537224 */ /* 0x000fe200078e0066 */
[----:B------:R-:W-:Y:S02]  /*4ba0*/  F2FP.F16.E4M3.UNPACK_B R64, R78 ;  /* 0x0000004eff40723e */ /* 0x000fe400020006ff */
[----:B------:R-:W-:Y:S01]  /*4bb0*/  F2FP.F16.E4M3.UNPACK_B R65, R79 ;  /* 0x0000004fff41723e */ /* 0x000fe200020006ff */
[----:B------:R-:W-:Y:S02]  /*4bc0*/  IMAD.MOV.U32 R86, RZ, RZ, R116 ;  /* 0x000000ffff567224 */ /* 0x000fe400078e0074 */
[----:B------:R-:W-:Y:S01]  /*4bd0*/  IMAD.MOV.U32 R87, RZ, RZ, R118 ;  /* 0x000000ffff577224 */ /* 0x000fe200078e0076 */
[----:B------:R-:W-:Y:S01]  /*4be0*/  HMMA.16816.F32 R104, R80, R76, R104 ;  /* 0x0000004c5068723c */ /* 0x000fe20000001868 */
[----:B--2---:R-:W-:-:S02]  /*4bf0*/  IMAD.MOV.U32 R84, RZ, RZ, R108 ;  /* 0x000000ffff547224 */ /* 0x004fc400078e006c */
[----:B------:R-:W-:-:S03]  /*4c00*/  IMAD.MOV.U32 R85, RZ, RZ, R110 ;  /* 0x000000ffff557224 */ /* 0x000fc600078e006e */
[-C--:B------:R-:W-:Y:S01]  /*4c10*/  HMMA.16816.F32 R72, R80, R64.reuse, R72 ;  /* 0x000000405048723c */ /* 0x080fe20000001848 */
[----:B------:R-:W-:Y:S01]  /*4c20*/  F2FP.F16.E4M3.UNPACK_B R46, R66.H1 ;  /* 0x00000042ff2e723e */ /* 0x000fe200030006ff */
[----:B------:R-:W-:Y:S01]  /*4c30*/  IMAD.MOV.U32 R66, RZ, RZ, R116 ;  /* 0x000000ffff427224 */ /* 0x000fe200078e0074 */
[----:B------:R-:W-:Y:S01]  /*4c40*/  F2FP.F16.E4M3.UNPACK_B R47, R67.H1 ;  /* 0x00000043ff2f723e */ /* 0x000fe200030006ff */
[----:B------:R-:W-:Y:S02]  /*4c50*/  IMAD.MOV.U32 R67, RZ, RZ, R118 ;  /* 0x000000ffff437224 */ /* 0x000fe400078e0076 */
[----:B------:R-:W-:Y:S07]  /*4c60*/  HMMA.16816.F32 R68, R84, R64, R68 ;  /* 0x000000405444723c */ /* 0x000fee0000001844 */
[----:B------:R-:W-:-:S02]  /*4c70*/  IMAD.MOV.U32 R64, RZ, RZ, R108 ;  /* 0x000000ffff407224 */ /* 0x000fc400078e006c */
[----:B------:R-:W-:Y:S01]  /*4c80*/  IMAD.MOV.U32 R65, RZ, RZ, R110 ;  /* 0x000000ffff417224 */ /* 0x000fe200078e006e */
[----:B------:R-:W-:Y:S01]  /*4c90*/  LOP3.LUT R86, R210, 0x3, RZ, 0xc0, !PT ;  /* 0x00000003d2567812 */ /* 0x000fe200078ec0ff */
[----:B------:R-:W-:Y:S02]  /*4ca0*/  IMAD.MOV.U32 R80, RZ, RZ, R97 ;  /* 0x000000ffff507224 */ /* 0x000fe400078e0061 */
[----:B------:R-:W-:Y:S02]  /*4cb0*/  IMAD.MOV.U32 R81, RZ, RZ, R99 ;  /* 0x000000ffff517224 */ /* 0x000fe400078e0063 */
[----:B------:R-:W-:Y:S01]  /*4cc0*/  IMAD.MOV.U32 R82, RZ, RZ, R101 ;  /* 0x000000ffff527224 */ /* 0x000fe200078e0065 */
[----:B------:R-:W-:Y:S01]  /*4cd0*/  HMMA.16816.F32 R64, R64, R76, R112 ;  /* 0x0000004c4040723c */ /* 0x000fe20000001870 */
[----:B------:R-:W-:Y:S01]  /*4ce0*/  IMAD.MOV.U32 R83, RZ, RZ, R103 ;  /* 0x000000ffff537224 */ /* 0x000fe200078e0067 */
[----:B------:R-:W-:Y:S01]  /*4cf0*/  F2FP.F16.E4M3.UNPACK_B R84, R78.H1 ;  /* 0x0000004eff54723e */ /* 0x000fe200030006ff */
[----:B------:R-:W-:Y:S01]  /*4d00*/  IMAD.MOV.U32 R78, RZ, RZ, R101 ;  /* 0x000000ffff4e7224 */ /* 0x000fe200078e0065 */
[----:B------:R-:W-:Y:S01]  /*4d10*/  F2FP.F16.E4M3.UNPACK_B R85, R79.H1 ;  /* 0x0000004fff55723e */ /* 0x000fe200030006ff */
[----:B------:R-:W-:-:S02]  /*4d20*/  IMAD.MOV.U32 R79, RZ, RZ, R103 ;  /* 0x000000ffff4f7224 */ /* 0x000fc400078e0067 */
[----:B------:R-:W-:Y:S02]  /*4d30*/  IMAD.MOV.U32 R76, RZ, RZ, R97 ;  /* 0x000000ffff4c7224 */ /* 0x000fe400078e0061 */
[----:B------:R-:W-:Y:S01]  /*4d40*/  IMAD.MOV.U32 R77, RZ, RZ, R99 ;  /* 0x000000ffff4d7224 */ /* 0x000fe200078e0063 */
[----:B------:R-:W-:Y:S01]  /*4d50*/  HMMA.16816.F32 R104, R80, R46, R104 ;  /* 0x0000002e5068723c */ /* 0x000fe20000001868 */
[----:B------:R-:W-:Y:S01]  /*4d60*/  IMAD.SHL.U32 R86, R86, 0x2, RZ ;  /* 0x0000000256567824 */ /* 0x000fe200078e00ff */
[----:B------:R-:W-:-:S05]  /*4d70*/  LOP3.LUT R210, R210, 0xe0, RZ, 0xc0, !PT ;  /* 0x000000e0d2d27812 */ /* 0x000fca00078ec0ff */
[----:B------:R-:W-:Y:S02]  /*4d80*/  IMAD.MOV.U32 R80, RZ, RZ, R109 ;  /* 0x000000ffff507224 */ /* 0x000fe400078e006d */
[----:B------:R-:W-:Y:S02]  /*4d90*/  IMAD.MOV.U32 R81, RZ, RZ, R111 ;  /* 0x000000ffff517224 */ /* 0x000fe400078e006f */
[----:B------:R-:W-:Y:S02]  /*4da0*/  IMAD.MOV.U32 R82, RZ, RZ, R117 ;  /* 0x000000ffff527224 */ /* 0x000fe400078e0075 */
[----:B------:R-:W-:Y:S01]  /*4db0*/  IMAD.MOV.U32 R83, RZ, RZ, R119 ;  /* 0x000000ffff537224 */ /* 0x000fe200078e0077 */
[-C--:B------:R-:W-:Y:S07]  /*4dc0*/  HMMA.16816.F32 R72, R76, R84.reuse, R72 ;  /* 0x000000544c48723c */ /* 0x080fee0000001848 */
[----:B------:R-:W-:Y:S01]  /*4dd0*/  LEA.HI R76, R210, R86, RZ, 0x1e ;  /* 0x00000056d24c7211 */ /* 0x000fe200078ff0ff */
[----:B------:R-:W-:Y:S01]  /*4de0*/  HMMA.16816.F32 R68, R80, R84, R68 ;  /* 0x000000545044723c */ /* 0x000fe20000001844 */
[----:B------:R-:W-:-:S02]  /*4df0*/  IMAD.MOV.U32 R77, RZ, RZ, R111 ;  /* 0x000000ffff4d7224 */ /* 0x000fc400078e006f */
[----:B------:R-:W-:Y:S02]  /*4e00*/  IMAD.MOV.U32 R78, RZ, RZ, R117 ;  /* 0x000000ffff4e7224 */ /* 0x000fe400078e0075 */
[----:B------:R-:W-:Y:S02]  /*4e10*/  IMAD.MOV.U32 R79, RZ, RZ, R119 ;  /* 0x000000ffff4f7224 */ /* 0x000fe400078e0077 */
[----:B------:R-:W-:Y:S02]  /*4e20*/  VIADD R80, R76, UR6 ;  /* 0x000000064c507c36 */ /* 0x000fe40008000000 */
[----:B------:R-:W-:-:S07]  /*4e30*/  IMAD.MOV.U32 R76, RZ, RZ, R109 ;  /* 0x000000ffff4c7224 */ /* 0x000fce00078e006d */
[----:B------:R-:W-:Y:S01]  /*4e40*/  HMMA.16816.F32 R64, R76, R46, R64 ;  /* 0x0000002e4c40723c */ /* 0x000fe20000001840 */
[----:B------:R-:W-:Y:S02]  /*4e50*/  VIADD R81, R80, 0x40 ;  /* 0x0000004050517836 */ /* 0x000fe40000000000 */
[----:B------:R-:W-:-:S03]  /*4e60*/  FMUL R74, R74, UR15 ;  /* 0x0000000f4a4a7c20 */ /* 0x000fc60008400000 */
[-C--:B------:R-:W-:Y:S01]  /*4e70*/  ISETP.GE.AND P6, PT, R31, R81.reuse, PT ;  /* 0x000000511f00720c */ /* 0x080fe20003fc6270 */
[----:B------:R-:W-:Y:S01]  /*4e80*/  FMUL R47, R72, UR15 ;  /* 0x0000000f482f7c20 */ /* 0x000fe20008400000 */
[----:B------:R-:W-:Y:S01]  /*4e90*/  ISETP.GE.AND P5, PT, R32, R81, PT ;  /* 0x000000512000720c */ /* 0x000fe20003fa6270 */
[----:B------:R-:W-:Y:S01]  /*4ea0*/  FMUL R72, R70, UR15 ;  /* 0x0000000f46487c20 */ /* 0x000fe20008400000 */
[----:B------:R-:W-:Y:S01]  /*4eb0*/  FMUL R76, R104, UR15 ;  /* 0x0000000f684c7c20 */ /* 0x000fe20008400000 */
[----:B------:R-:W-:Y:S01]  /*4ec0*/  FMUL R105, R105, UR15 ;  /* 0x0000000f69697c20 */ /* 0x000fe20008400000 */
[----:B------:R-:W-:Y:S01]  /*4ed0*/  FMUL R77, R106, UR15 ;  /* 0x0000000f6a4d7c20 */ /* 0x000fe20008400000 */
[----:B------:R-:W-:Y:S01]  /*4ee0*/  FMUL R68, R68, UR15 ;  /* 0x0000000f44447c20 */ /* 0x000fe20008400000 */
[----:B------:R-:W-:Y:S02]  /*4ef0*/  FSEL R47, R47, -INF , P6 ;  /* 0xff8000002f2f7808 */ /* 0x000fe40003000000 */
[----:B------:R-:W-:-:S02]  /*4f00*/  FSEL R70, R74, -INF , P5 ;  /* 0xff8000004a467808 */ /* 0x000fc40002800000 */
[-C--:B------:R-:W-:Y:S02]  /*4f10*/  ISETP.GE.AND P2, PT, R33, R81.reuse, PT ;  /* 0x000000512100720c */ /* 0x080fe40003f46270 */
[----:B------:R-:W-:Y:S02]  /*4f20*/  ISETP.GE.AND P4, PT, R34, R81, PT ;  /* 0x000000512200720c */ /* 0x000fe40003f86270 */
[CC--:B------:R-:W-:Y:S02]  /*4f30*/  ISETP.GE.AND P3, PT, R31.reuse, R80.reuse, PT ;  /* 0x000000501f00720c */ /* 0x0c0fe40003f66270 */
[-C--:B------:R-:W-:Y:S02]  /*4f40*/  ISETP.GT.AND P6, PT, R31, R80.reuse, PT ;  /* 0x000000501f00720c */ /* 0x080fe40003fc4270 */
[----:B------:R-:W-:Y:S01]  /*4f50*/  ISETP.GE.AND P5, PT, R32, R80, PT ;  /* 0x000000502000720c */ /* 0x000fe20003fa6270 */
[----:B------:R-:W-:Y:S01]  /*4f60*/  FMUL R79, R64, UR15 ;  /* 0x0000000f404f7c20 */ /* 0x000fe20008400000 */
[----:B------:R-:W-:-:S02]  /*4f70*/  FSEL R68, R68, -INF , P2 ;  /* 0xff80000044447808 */ /* 0x000fc40001000000 */
[----:B------:R-:W-:Y:S02]  /*4f80*/  FSEL R72, R72, -INF , P4 ;  /* 0xff80000048487808 */ /* 0x000fe40002000000 */
[----:B------:R-:W-:Y:S02]  /*4f90*/  FSEL R76, R76, -INF , P3 ;  /* 0xff8000004c4c7808 */ /* 0x000fe40001800000 */
[----:B------:R-:W-:Y:S02]  /*4fa0*/  FSEL R74, R105, -INF , P6 ;  /* 0xff800000694a7808 */ /* 0x000fe40003000000 */
[----:B------:R-:W-:Y:S02]  /*4fb0*/  FSEL R77, R77, -INF , P5 ;  /* 0xff8000004d4d7808 */ /* 0x000fe40002800000 */
[-C--:B------:R-:W-:Y:S02]  /*4fc0*/  ISETP.GT.AND P2, PT, R32, R80.reuse, PT ;  /* 0x000000502000720c */ /* 0x080fe40003f44270 */
[----:B------:R-:W-:-:S02]  /*4fd0*/  ISETP.GE.AND P4, PT, R33, R80, PT ;  /* 0x000000502100720c */ /* 0x000fc40003f86270 */
[-C--:B------:R-:W-:Y:S02]  /*4fe0*/  ISETP.GT.AND P3, PT, R33, R80.reuse, PT ;  /* 0x000000502100720c */ /* 0x080fe40003f64270 */
[CC--:B------:R-:W-:Y:S02]  /*4ff0*/  ISETP.GE.AND P6, PT, R34.reuse, R80.reuse, PT ;  /* 0x000000502200720c */ /* 0x0c0fe40003fc6270 */
[----:B------:R-:W-:Y:S01]  /*5000*/  ISETP.GT.AND P5, PT, R34, R80, PT ;  /* 0x000000502200720c */ /* 0x000fe20003fa4270 */
[----:B------:R-:W-:Y:S02]  /*5010*/  VIADD R80, R80, 0x41 ;  /* 0x0000004150507836 */ /* 0x000fe40000000000 */
[----:B------:R-:W-:Y:S01]  /*5020*/  FMUL R107, R107, UR15 ;  /* 0x0000000f6b6b7c20 */ /* 0x000fe20008400000 */
[----:B------:R-:W-:Y:S01]  /*5030*/  FMUL R65, R65, UR15 ;  /* 0x0000000f41417c20 */ /* 0x000fe20008400000 */
[----:B------:R-:W-:Y:S01]  /*5040*/  FMUL R66, R66, UR15 ;  /* 0x0000000f42427c20 */ /* 0x000fe20008400000 */
[----:B------:R-:W-:Y:S01]  /*5050*/  FMUL R67, R67, UR15 ;  /* 0x0000000f43437c20 */ /* 0x000fe20008400000 */
[----:B------:R-:W-:Y:S01]  /*5060*/  FSEL R79, R79, -INF , P4 ;  /* 0xff8000004f4f7808 */ /* 0x000fe20002000000 */
[----:B------:R-:W-:Y:S01]  /*5070*/  FMUL R75, R75, UR15 ;  /* 0x0000000f4b4b7c20 */ /* 0x000fe20008400000 */
[----:B------:R-:W-:-:S02]  /*5080*/  ISETP.GE.AND P4, PT, R32, R80, PT ;  /* 0x000000502000720c */ /* 0x000fc40003f86270 */
[----:B------:R-:W-:Y:S02]  /*5090*/  FSEL R64, R107, -INF , P2 ;  /* 0xff8000006b407808 */ /* 0x000fe40001000000 */
[----:B------:R-:W-:Y:S02]  /*50a0*/  FSEL R65, R65, -INF , P3 ;  /* 0xff80000041417808 */ /* 0x000fe40001800000 */
[----:B------:R-:W-:Y:S02]  /*50b0*/  FSEL R66, R66, -INF , P6 ;  /* 0xff80000042427808 */ /* 0x000fe40003000000 */
[----:B------:R-:W-:Y:S02]  /*50c0*/  FSEL R78, R67, -INF , P5 ;  /* 0xff800000434e7808 */ /* 0x000fe40002800000 */
[-C--:B------:R-:W-:Y:S02]  /*50d0*/  ISETP.GE.AND P2, PT, R31, R80.reuse, PT ;  /* 0x000000501f00720c */ /* 0x080fe40003f46270 */
[-C--:B------:R-:W-:Y:S01]  /*50e0*/  ISETP.GE.AND P3, PT, R33, R80.reuse, PT ;  /* 0x000000502100720c */ /* 0x080fe20003f66270 */
[----:B------:R-:W-:Y:S01]  /*50f0*/  BAR.SYNC.DEFER_BLOCKING 0x0 ;  /* 0x0000000000007b1d */ /* 0x000fe20000010000 */
[----:B------:R-:W-:Y:S01]  /*5100*/  ISETP.GE.AND P6, PT, R34, R80, PT ;  /* 0x000000502200720c */ /* 0x000fe20003fc6270 */
[----:B------:R-:W-:Y:S01]  /*5110*/  FMUL R80, R69, UR15 ;  /* 0x0000000f45507c20 */ /* 0x000fe20008400000 */
[----:B------:R-:W-:Y:S01]  /*5120*/  FMUL R73, R73, UR15 ;  /* 0x0000000f49497c20 */ /* 0x000fe20008400000 */
[----:B------:R-:W-:Y:S01]  /*5130*/  FMUL R71, R71, UR15 ;  /* 0x0000000f47477c20 */ /* 0x000fe20008400000 */
[----:B------:R-:W-:-:S02]  /*5140*/  FSEL R69, R75, -INF , P4 ;  /* 0xff8000004b457808 */ /* 0x000fc40002000000 */
[----:B------:R-:W-:Y:S02]  /*5150*/  FMNMX R84, R76, R74, !PT ;  /* 0x0000004a4c547209 */ /* 0x000fe40007800000 */
[----:B------:R-:W-:Y:S02]  /*5160*/  FMNMX R82, R77, R64, !PT ;  /* 0x000000404d527209 */ /* 0x000fe40007800000 */
[----:B------:R-:W-:Y:S02]  /*5170*/  FMNMX R81, R79, R65, !PT ;  /* 0x000000414f517209 */ /* 0x000fe40007800000 */
[----:B------:R-:W-:Y:S02]  /*5180*/  FMNMX R75, R66, R78, !PT ;  /* 0x0000004e424b7209 */ /* 0x000fe40007800000 */
[----:B------:R-:W-:Y:S02]  /*5190*/  FSEL R73, R73, -INF , P2 ;  /* 0xff80000049497808 */ /* 0x000fe40001000000 */
[----:B------:R-:W-:-:S02]  /*51a0*/  FSEL R80, R80, -INF , P3 ;  /* 0xff80000050507808 */ /* 0x000fc40001800000 */
[----:B------:R-:W-:Y:S02]  /*51b0*/  FSEL R67, R71, -INF , P6 ;  /* 0xff80000047437808 */ /* 0x000fe40003000000 */
[----:B------:R-:W-:Y:S02]  /*51c0*/  FMNMX R84, R47, R84, !PT ;  /* 0x000000542f547209 */ /* 0x000fe40007800000 */
[----:B------:R-:W-:Y:S02]  /*51d0*/  FMNMX R82, R70, R82, !PT ;  /* 0x0000005246527209 */ /* 0x000fe40007800000 */
[----:B------:R-:W-:Y:S02]  /*51e0*/  FMNMX R81, R68, R81, !PT ;  /* 0x0000005144517209 */ /* 0x000fe40007800000 */
[----:B------:R-:W-:Y:S02]  /*51f0*/  FMNMX R75, R72, R75, !PT ;  /* 0x0000004b484b7209 */ /* 0x000fe40007800000 */
[----:B------:R-:W-:-:S02]  /*5200*/  FMNMX R84, R73, R84, !PT ;  /* 0x0000005449547209 */ /* 0x000fc40007800000 */
[----:B------:R-:W-:Y:S02]  /*5210*/  FMNMX R82, R69, R82, !PT ;  /* 0x0000005245527209 */ /* 0x000fe40007800000 */
[----:B------:R-:W-:Y:S02]  /*5220*/  FMNMX R81, R80, R81, !PT ;  /* 0x0000005150517209 */ /* 0x000fe40007800000 */
[----:B------:R-:W-:Y:S01]  /*5230*/  FMNMX R75, R67, R75, !PT ;  /* 0x0000004b434b7209 */ /* 0x000fe20007800000 */
[----:B------:R-:W0:Y:S04]  /*5240*/  SHFL.BFLY PT, R85, R84, 0x2, 0x1f ;  /* 0x0c401f0054557f89 */ /* 0x000e2800000e0000 */
[----:B------:R-:W1:Y:S04]  /*5250*/  SHFL.BFLY PT, R83, R82, 0x2, 0x1f ;  /* 0x0c401f0052537f89 */ /* 0x000e6800000e0000 */
[----:B------:R-:W2:Y:S04]  /*5260*/  SHFL.BFLY PT, R46, R81, 0x2, 0x1f ;  /* 0x0c401f00512e7f89 */ /* 0x000ea800000e0000 */
[----:B------:R-:W3:Y:S01]  /*5270*/  SHFL.BFLY PT, R71, R75, 0x2, 0x1f ;  /* 0x0c401f004b477f89 */ /* 0x000ee200000e0000 */
[----:B0-----:R-:W-:-:S02]  /*5280*/  FMNMX R85, R84, R85, !PT ;  /* 0x0000005554557209 */ /* 0x001fc40007800000 */
[----:B-1----:R-:W-:Y:S02]  /*5290*/  FMNMX R83, R82, R83, !PT ;  /* 0x0000005352537209 */ /* 0x002fe40007800000 */
[----:B--2---:R-:W-:Y:S02]  /*52a0*/  FMNMX R46, R81, R46, !PT ;  /* 0x0000002e512e7209 */ /* 0x004fe40007800000 */
[----:B---3--:R-:W-:Y:S01]  /*52b0*/  FMNMX R71, R75, R71, !PT ;  /* 0x000000474b477209 */ /* 0x008fe20007800000 */
[----:B------:R-:W0:Y:S04]  /*52c0*/  SHFL.BFLY PT, R81, R83, 0x1, 0x1f ;  /* 0x0c201f0053517f89 */ /* 0x000e2800000e0000 */
[----:B------:R-:W1:Y:S04]  /*52d0*/  SHFL.BFLY PT, R75, R85, 0x1, 0x1f ;  /* 0x0c201f00554b7f89 */ /* 0x000e6800000e0000 */
[----:B------:R-:W2:Y:S04]  /*52e0*/  SHFL.BFLY PT, R82, R46, 0x1, 0x1f ;  /* 0x0c201f002e527f89 */ /* 0x000ea800000e0000 */
[----:B------:R-:W3:Y:S01]  /*52f0*/  SHFL.BFLY PT, R84, R71, 0x1, 0x1f ;  /* 0x0c201f0047547f89 */ /* 0x000ee200000e0000 */
[----:B------:R-:W-:Y:S01]  /*5300*/  BSSY B0, `(.L_x_1) ;  /* 0x0000008000007945 */ /* 0x000fe20003800000 */
[----:B0-----:R-:W-:-:S02]  /*5310*/  FMNMX R81, R83, R81, !PT ;  /* 0x0000005153517209 */ /* 0x001fc40007800000 */
[----:B-1----:R-:W-:Y:S02]  /*5320*/  FMNMX R75, R85, R75, !PT ;  /* 0x0000004b554b7209 */ /* 0x002fe40007800000 */
[----:B--2---:R-:W-:Y:S02]  /*5330*/  FMNMX R82, R46, R82, !PT ;  /* 0x000000522e527209 */ /* 0x004fe40007800000 */
[----:B---3--:R-:W-:Y:S01]  /*5340*/  FMNMX R84, R71, R84, !PT ;  /* 0x0000005447547209 */ /* 0x008fe20007800000 */
[----:B------:R-:W-:Y:S06]  /*5350*/  @P0 BRA `(.L_x_2) ;  /* 0x0000000000080947 */ /* 0x000fec0003800000 */
[----:B------:R0:W-:Y:S04]  /*5360*/  STS [R39], R75 ;  /* 0x0000004b27007388 */ /* 0x0001e80000000800 */
[----:B------:R0:W-:Y:S02]  /*5370*/  STS [R40], R81 ;  /* 0x0000005128007388 */ /* 0x0001e40000000800 */
.L_x_2:
[----:B------:R-:W-:Y:S05]  /*5380*/  BSYNC B0 ;  /* 0x0000000000007941 */ /* 0x000fea0003800000 */
.L_x_1:
[----:B------:R-:W-:Y:S04]  /*5390*/  BSSY B0, `(.L_x_3) ;  /* 0x0000004000007945 */ /* 0x000fe80003800000 */
[----:B------:R-:W-:Y:S05]  /*53a0*/  @P0 BRA `(.L_x_4) ;  /* 0x0000000000080947 */ /* 0x000fea0003800000 */
[----:B------:R1:W-:Y:S04]  /*53b0*/  STS [R41], R82 ;  /* 0x0000005229007388 */ /* 0x0003e80000000800 */
[----:B------:R1:W-:Y:S02]  /*53c0*/  @!P0 STS [R42], R84 ;  /* 0x000000542a008388 */ /* 0x0003e40000000800 */
.L_x_4:
[----:B------:R-:W-:Y:S05]  /*53d0*/  BSYNC B0 ;  /* 0x0000000000007941 */ /* 0x000fea0003800000 */
.L_x_3:
[----:B------:R-:W2:Y:S01]  /*53e0*/  S2R R91, SR_TID.X ;  /* 0x00000000005b7919 */ /* 0x000ea20000002100 */
[----:B------:R-:W-:Y:S01]  /*53f0*/  BSSY B0, `(.L_x_5) ;  /* 0x0000072000007945 */ /* 0x000fe20003800000 */
[----:B------:R-:W-:Y:S06]  /*5400*/  BAR.SYNC.DEFER_BLOCKING 0x0 ;  /* 0x0000000000007b1d */ /* 0x000fec0000010000 */
[----:B0-----:R-:W0:Y:S01]  /*5410*/  S2R R75, SR_TID.X ;  /* 0x00000000004b7919 */ /* 0x001e220000002100 */
[----:B--2---:R-:W-:-:S04]  /*5420*/  LOP3.LUT R91, R91, 0xff, RZ, 0xc0, !PT ;  /* 0x000000ff5b5b7812 */ /* 0x004fc800078ec0ff */
[----:B------:R-:W-:-:S05]  /*5430*/  LEA R91, R91, UR7, 0x2 ;  /* 0x000000075b5b7c11 */ /* 0x000fca000f8e10ff */
[----:B------:R-:W2:Y:S01]  /*5440*/  LDS R46, [R91] ;  /* 0x000000005b2e7984 */ /* 0x000ea20000000800 */
[----:B0-----:R-:W-:-:S04]  /*5450*/  LOP3.LUT R75, R75, 0x1c, RZ, 0xc0, !PT ;  /* 0x0000001c4b4b7812 */ /* 0x001fc800078ec0ff */
[----:B------:R-:W-:Y:S01]  /*5460*/  LEA R75, R75, UR7, 0x3 ;  /* 0x000000074b4b7c11 */ /* 0x000fe2000f8e18ff */
[----:B--2---:R-:W0:Y:S02]  /*5470*/  SHFL.BFLY PT, R71, R46, 0x4, 0x1f ;  /* 0x0c801f002e477f89 */ /* 0x004e2400000e0000 */
[----:B0-----:R-:W-:-:S05]  /*5480*/  FMNMX R71, R46, R71, !PT ;  /* 0x000000472e477209 */ /* 0x001fca0007800000 */
[----:B------:R-:W0:Y:S02]  /*5490*/  SHFL.BFLY PT, R46, R71, 0x2, 0x1f ;  /* 0x0c401f00472e7f89 */ /* 0x000e2400000e0000 */
[----:B0-----:R-:W-:-:S05]  /*54a0*/  FMNMX R46, R71, R46, !PT ;  /* 0x0000002e472e7209 */ /* 0x001fca0007800000 */
[----:B------:R-:W0:Y:S02]  /*54b0*/  SHFL.BFLY PT, R71, R46, 0x1, 0x1f ;  /* 0x0c201f002e477f89 */ /* 0x000e2400000e0000 */
[----:B0-----:R-:W-:-:S05]  /*54c0*/  FMNMX R71, R46, R71, !PT ;  /* 0x000000472e477209 */ /* 0x001fca0007800000 */
[----:B------:R-:W-:Y:S01]  /*54d0*/  @!P1 STS [R91], R71 ;  /* 0x000000475b009388 */ /* 0x000fe20000000800 */
[----:B------:R-:W-:Y:S06]  /*54e0*/  BAR.SYNC.DEFER_BLOCKING 0x0 ;  /* 0x0000000000007b1d */ /* 0x000fec0000010000 */
[----:B------:R-:W0:Y:S04]  /*54f0*/  LDS R46, [R75] ;  /* 0x000000004b2e7984 */ /* 0x000e280000000800 */
[----:B------:R-:W2:Y:S04]  /*5500*/  LDS R75, [R36] ;  /* 0x00000000244b7984 */ /* 0x000ea80000000800 */
[----:B------:R-:W3:Y:S04]  /*5510*/  LDS R71, [R37] ;  /* 0x0000000025477984 */ /* 0x000ee80000000800 */
[----:B-1----:R-:W1:Y:S01]  /*5520*/  LDS R84, [R38] ;  /* 0x0000000026547984 */ /* 0x002e620000000800 */
[----:B0-----:R-:W-:-:S05]  /*5530*/  FMNMX R46, R46, R27, !PT ;  /* 0x0000001b2e2e7209 */ /* 0x001fca0007800000 */
[--C-:B------:R-:W-:Y:S01]  /*5540*/  FADD R76, R76, -R46.reuse ;  /* 0x8000002e4c4c7221 */ /* 0x100fe20000000000 */
[--C-:B------:R-:W-:Y:S01]  /*5550*/  FADD R81, R74, -R46.reuse ;  /* 0x8000002e4a517221 */ /* 0x100fe20000000000 */
[----:B------:R-:W-:Y:S02]  /*5560*/  FADD R92, -R46, R27 ;  /* 0x0000001b2e5c7221 */ /* 0x000fe40000000100 */
[----:B------:R-:W-:Y:S02]  /*5570*/  FMUL R76, R76, 1.4426950216293334961 ;  /* 0x3fb8aa3b4c4c7820 */ /* 0x000fe40000400000 */
[----:B------:R-:W-:Y:S02]  /*5580*/  FMUL R92, R92, 1.4426950216293334961 ;  /* 0x3fb8aa3b5c5c7820 */ /* 0x000fe40000400000 */
[----:B------:R0:W-:Y:S08]  /*5590*/  MUFU.EX2 R74, R76 ;  /* 0x0000004c004a7308 */ /* 0x0001f00000000800 */
[----:B------:R-:W-:Y:S01]  /*55a0*/  MUFU.EX2 R92, R92 ;  /* 0x0000005c005c7308 */ /* 0x000fe20000000800 */
[----:B0-----:R-:W-:Y:S01]  /*55b0*/  FMUL R76, R81, 1.4426950216293334961 ;  /* 0x3fb8aa3b514c7820 */ /* 0x001fe20000400000 */
[--C-:B------:R-:W-:Y:S01]  /*55c0*/  FADD R81, R47, -R46.reuse ;  /* 0x8000002e2f517221 */ /* 0x100fe20000000000 */
[----:B--2---:R-:W-:Y:S01]  /*55d0*/  FMNMX R47, R75, R28, !PT ;  /* 0x0000001c4b2f7209 */ /* 0x004fe20007800000 */
[----:B------:R-:W-:-:S02]  /*55e0*/  FADD R75, R73, -R46 ;  /* 0x8000002e494b7221 */ /* 0x000fc40000000000 */
[----:B------:R-:W-:Y:S02]  /*55f0*/  FMUL R81, R81, 1.4426950216293334961 ;  /* 0x3fb8aa3b51517820 */ /* 0x000fe40000400000 */
[--C-:B------:R-:W-:Y:S01]  /*5600*/  FADD R64, R64, -R47.reuse ;  /* 0x8000002f40407221 */ /* 0x100fe20000000000 */
[----:B------:R-:W-:Y:S01]  /*5610*/  FMUL R75, R75, 1.4426950216293334961 ;  /* 0x3fb8aa3b4b4b7820 */ /* 0x000fe20000400000 */
[--C-:B------:R-:W-:Y:S01]  /*5620*/  FADD R77, R77, -R47.reuse ;  /* 0x8000002f4d4d7221 */ /* 0x100fe20000000000 */
[----:B------:R-:W-:Y:S01]  /*5630*/  FADD R70, R70, -R47 ;  /* 0x8000002f46467221 */ /* 0x000fe20000000000 */
[----:B------:R-:W-:Y:S01]  /*5640*/  FMUL R64, R64, 1.4426950216293334961 ;  /* 0x3fb8aa3b40407820 */ /* 0x000fe20000400000 */
[----:B------:R0:W-:Y:S01]  /*5650*/  MUFU.EX2 R83, R75 ;  /* 0x0000004b00537308 */ /* 0x0001e20000000800 */
[----:B------:R-:W-:Y:S01]  /*5660*/  FADD R27, -R47, R28 ;  /* 0x0000001c2f1b7221 */ /* 0x000fe20000000100 */
[----:B------:R-:W-:-:S03]  /*5670*/  FMUL R70, R70, 1.4426950216293334961 ;  /* 0x3fb8aa3b46467820 */ /* 0x000fc60000400000 */
[----:B------:R-:W-:-:S03]  /*5680*/  FMUL R27, R27, 1.4426950216293334961 ;  /* 0x3fb8aa3b1b1b7820 */ /* 0x000fc60000400000 */
[----:B------:R-:W2:Y:S01]  /*5690*/  MUFU.EX2 R76, R76 ;  /* 0x0000004c004c7308 */ /* 0x000ea20000000800 */
[----:B0-----:R-:W-:-:S07]  /*56a0*/  FMUL R75, R77, 1.4426950216293334961 ;  /* 0x3fb8aa3b4d4b7820 */ /* 0x001fce0000400000 */
[----:B------:R3:W-:Y:S08]  /*56b0*/  MUFU.EX2 R77, R64 ;  /* 0x00000040004d7308 */ /* 0x0007f00000000800 */
[----:B------:R-:W0:Y:S01]  /*56c0*/  MUFU.EX2 R75, R75 ;  /* 0x0000004b004b7308 */ /* 0x000e220000000800 */
[----:B---3--:R-:W-:Y:S01]  /*56d0*/  FMNMX R64, R71, R29, !PT ;  /* 0x0000001d47407209 */ /* 0x008fe20007800000 */
[----:B------:R-:W-:Y:S01]  /*56e0*/  FADD R71, R69, -R47 ;  /* 0x8000002f45477221 */ /* 0x000fe20000000000 */
[----:B--2---:R-:W-:-:S03]  /*56f0*/  FADD R89, R74, R76 ;  /* 0x0000004c4a597221 */ /* 0x004fc60000000000 */
[----:B------:R-:W-:Y:S01]  /*5700*/  FMUL R71, R71, 1.4426950216293334961 ;  /* 0x3fb8aa3b47477820 */ /* 0x000fe20000400000 */
[--C-:B------:R-:W-:Y:S01]  /*5710*/  FADD R79, R79, -R64.reuse ;  /* 0x800000404f4f7221 */ /* 0x100fe20000000000 */
[--C-:B------:R-:W-:Y:S01]  /*5720*/  FADD R65, R65, -R64.reuse ;  /* 0x8000004041417221 */ /* 0x100fe20000000000 */
[--C-:B------:R-:W-:Y:S01]  /*5730*/  FADD R68, R68, -R64.reuse ;  /* 0x8000004044447221 */ /* 0x100fe20000000000 */
[----:B------:R2:W-:Y:S01]  /*5740*/  MUFU.EX2 R82, R71 ;  /* 0x0000004700527308 */ /* 0x0005e20000000800 */
[----:B------:R-:W-:Y:S01]  /*5750*/  FADD R80, R80, -R64 ;  /* 0x8000004050507221 */ /* 0x000fe20000000000 */
[----:B------:R-:W-:Y:S01]  /*5760*/  FMUL R65, R65, 1.4426950216293334961 ;  /* 0x3fb8aa3b41417820 */ /* 0x000fe20000400000 */
[----:B------:R-:W-:Y:S01]  /*5770*/  FMUL R68, R68, 1.4426950216293334961 ;  /* 0x3fb8aa3b44447820 */ /* 0x000fe20000400000 */
[----:B0-----:R-:W-:-:S04]  /*5780*/  FADD R86, R75, R77 ;  /* 0x0000004d4b567221 */ /* 0x001fc80000000000 */
[----:B------:R-:W0:Y:S01]  /*5790*/  MUFU.EX2 R73, R81 ;  /* 0x0000005100497308 */ /* 0x000e220000000800 */
[----:B--2---:R-:W-:Y:S01]  /*57a0*/  FMUL R71, R79, 1.4426950216293334961 ;  /* 0x3fb8aa3b4f477820 */ /* 0x004fe20000400000 */
[----:B------:R-:W-:-:S06]  /*57b0*/  FMUL R79, R80, 1.4426950216293334961 ;  /* 0x3fb8aa3b504f7820 */ /* 0x000fcc0000400000 */
[----:B------:R-:W2:Y:S08]  /*57c0*/  MUFU.EX2 R69, R70 ;  /* 0x0000004600457308 */ /* 0x000eb00000000800 */
[----:B------:R-:W-:Y:S01]  /*57d0*/  MUFU.EX2 R71, R71 ;  /* 0x0000004700477308 */ /* 0x000fe20000000800 */
[----:B0-----:R-:W-:-:S04]  /*57e0*/  FADD R89, R73, R89 ;  /* 0x0000005949597221 */ /* 0x001fc80000000000 */
[----:B------:R-:W-:-:S03]  /*57f0*/  FADD R89, R83, R89 ;  /* 0x0000005953597221 */ /* 0x000fc60000000000 */
[----:B------:R1:W0:Y:S01]  /*5800*/  MUFU.EX2 R81, R65 ;  /* 0x0000004100517308 */ /* 0x0002220000000800 */
[----:B--2---:R-:W-:Y:S01]  /*5810*/  FADD R86, R69, R86 ;  /* 0x0000005645567221 */ /* 0x004fe20000000000 */
[----:B------:R-:W2:Y:S03]  /*5820*/  SHFL.BFLY PT, R88, R89, 0x2, 0x1f ;  /* 0x0c401f0059587f89 */ /* 0x000ea600000e0000 */
[----:B------:R-:W-:-:S03]  /*5830*/  FADD R86, R82, R86 ;  /* 0x0000005652567221 */ /* 0x000fc60000000000 */
[----:B------:R-:W3:Y:S01]  /*5840*/  MUFU.EX2 R70, R68 ;  /* 0x0000004400467308 */ /* 0x000ee20000000800 */
[----:B-1----:R-:W-:Y:S01]  /*5850*/  FMNMX R65, R84, R30, !PT ;  /* 0x0000001e54417209 */ /* 0x002fe20007800000 */
[----:B------:R-:W1:Y:S04]  /*5860*/  SHFL.BFLY PT, R87, R86, 0x2, 0x1f ;  /* 0x0c401f0056577f89 */ /* 0x000e6800000e0000 */
[--C-:B------:R-:W-:Y:S01]  /*5870*/  FADD R66, R66, -R65.reuse ;  /* 0x8000004142427221 */ /* 0x100fe20000000000 */
[--C-:B------:R-:W-:Y:S01]  /*5880*/  FADD R78, R78, -R65.reuse ;  /* 0x800000414e4e7221 */ /* 0x100fe20000000000 */
[----:B------:R-:W4:Y:S01]  /*5890*/  MUFU.EX2 R79, R79 ;  /* 0x0000004f004f7308 */ /* 0x000f220000000800 */
[--C-:B------:R-:W-:Y:S01]  /*58a0*/  FADD R72, R72, -R65.reuse ;  /* 0x8000004148487221 */ /* 0x100fe20000000000 */
[----:B------:R-:W-:Y:S01]  /*58b0*/  FMUL R66, R66, 1.4426950216293334961 ;  /* 0x3fb8aa3b42427820 */ /* 0x000fe20000400000 */
[----:B------:R-:W-:Y:S01]  /*58c0*/  FMUL R78, R78, 1.4426950216293334961 ;  /* 0x3fb8aa3b4e4e7820 */ /* 0x000fe20000400000 */
[----:B------:R-:W-:Y:S01]  /*58d0*/  FADD R67, R67, -R65 ;  /* 0x8000004143437221 */ /* 0x000fe20000000000 */
[----:B------:R-:W-:-:S03]  /*58e0*/  FMUL R72, R72, 1.4426950216293334961 ;  /* 0x3fb8aa3b48487820 */ /* 0x000fc60000400000 */
[----:B------:R0:W-:Y:S01]  /*58f0*/  MUFU.EX2 R68, R66 ;  /* 0x0000004200447308 */ /* 0x0001e20000000800 */
[----:B------:R-:W-:Y:S01]  /*5900*/  FMUL R67, R67, 1.4426950216293334961 ;  /* 0x3fb8aa3b43437820 */ /* 0x000fe20000400000 */
[----:B--2---:R-:W-:Y:S01]  /*5910*/  FADD R28, R89, R88 ;  /* 0x00000058591c7221 */ /* 0x004fe20000000000 */
[----:B------:R-:W-:-:S04]  /*5920*/  FADD R88, -R64, R29 ;  /* 0x0000001d40587221 */ /* 0x000fc80000000100 */
[----:B------:R-:W2:Y:S01]  /*5930*/  SHFL.BFLY PT, R29, R28, 0x1, 0x1f ;  /* 0x0c201f001c1d7f89 */ /* 0x000ea200000e0000 */
[----:B------:R-:W5:Y:S01]  /*5940*/  MUFU.EX2 R80, R78 ;  /* 0x0000004e00507308 */ /* 0x000f620000000800 */
[----:B0-----:R-:W-:Y:S01]  /*5950*/  FADD R66, R71, R81 ;  /* 0x0000005147427221 */ /* 0x001fe20000000000 */
[----:B-1----:R-:W-:Y:S01]  /*5960*/  FADD R87, R86, R87 ;  /* 0x0000005756577221 */ /* 0x002fe20000000000 */
[----:B------:R-:W-:Y:S02]  /*5970*/  FMUL R88, R88, 1.4426950216293334961 ;  /* 0x3fb8aa3b58587820 */ /* 0x000fe40000400000 */
[----:B---3--:R-:W-:Y:S02]  /*5980*/  FADD R66, R70, R66 ;  /* 0x0000004246427221 */ /* 0x008fe40000000000 */
[----:B------:R-:W0:Y:S01]  /*5990*/  SHFL.BFLY PT, R86, R87, 0x1, 0x1f ;  /* 0x0c201f0057567f89 */ /* 0x000e2200000e0000 */
[----:B------:R-:W1:Y:S01]  /*59a0*/  MUFU.EX2 R72, R72 ;  /* 0x0000004800487308 */ /* 0x000e620000000800 */
[----:B----4-:R-:W-:-:S05]  /*59b0*/  FADD R66, R79, R66 ;  /* 0x000000424f427221 */ /* 0x010fca0000000000 */
[----:B------:R-:W3:Y:S02]  /*59c0*/  SHFL.BFLY PT, R84, R66, 0x2, 0x1f ;  /* 0x0c401f0042547f89 */ /* 0x000ee400000e0000 */
[----:B------:R5:W4:Y:S01]  /*59d0*/  MUFU.EX2 R78, R67 ;  /* 0x00000043004e7308 */ /* 0x000b220000000800 */
[----:B--2---:R-:W-:-:S07]  /*59e0*/  FADD R29, R28, R29 ;  /* 0x0000001d1c1d7221 */ /* 0x004fce0000000000 */
[----:B------:R-:W2:Y:S01]  /*59f0*/  MUFU.EX2 R27, R27 ;  /* 0x0000001b001b7308 */ /* 0x000ea20000000800 */
[----:B-----5:R-:W-:-:S04]  /*5a00*/  FADD R67, R68, R80 ;  /* 0x0000005044437221 */ /* 0x020fc80000000000 */
[----:B-1----:R-:W-:Y:S01]  /*5a10*/  FADD R67, R72, R67 ;  /* 0x0000004348437221 */ /* 0x002fe20000000000 */
[----:B0-----:R-:W-:-:S03]  /*5a20*/  FADD R86, R87, R86 ;  /* 0x0000005657567221 */ /* 0x001fc60000000000 */
[----:B----4-:R-:W-:-:S05]  /*5a30*/  FADD R67, R78, R67 ;  /* 0x000000434e437221 */ /* 0x010fca0000000000 */
[----:B------:R-:W0:Y:S01]  /*5a40*/  SHFL.BFLY PT, R85, R67, 0x2, 0x1f ;  /* 0x0c401f0043557f89 */ /* 0x000e2200000e0000 */
[----:B---3--:R-:W-:Y:S01]  /*5a50*/  FADD R84, R66, R84 ;  /* 0x0000005442547221 */ /* 0x008fe20000000000 */
[----:B------:R-:W-:-:S04]  /*5a60*/  FADD R66, -R65, R30 ;  /* 0x0000001e41427221 */ /* 0x000fc80000000100 */
[----:B------:R-:W-:Y:S01]  /*5a70*/  FMUL R66, R66, 1.4426950216293334961 ;  /* 0x3fb8aa3b42427820 */ /* 0x000fe20000400000 */
[----:B------:R1:W3:Y:S05]  /*5a80*/  SHFL.BFLY PT, R30, R84, 0x1, 0x1f ;  /* 0x0c201f00541e7f89 */ /* 0x0002ea00000e0000 */
[----:B------:R-:W4:Y:S01]  /*5a90*/  MUFU.EX2 R66, R66 ;  /* 0x0000004200427308 */ /* 0x000f220000000800 */
[----:B0-----:R-:W-:-:S07]  /*5aa0*/  FADD R85, R67, R85 ;  /* 0x0000005543557221 */ /* 0x001fce0000000000 */
[----:B------:R0:W1:Y:S02]  /*5ab0*/  MUFU.EX2 R67, R88 ;  /* 0x0000005800437308 */ /* 0x0000640000000800 */
[----:B0-----:R0:W0:Y:S01]  /*5ac0*/  SHFL.BFLY PT, R88, R85, 0x1, 0x1f ;  /* 0x0c201f0055587f89 */ /* 0x00102200000e0000 */
[----:B------:R-:W-:Y:S06]  /*5ad0*/  BAR.SYNC.DEFER_BLOCKING 0x0 ;  /* 0x0000000000007b1d */ /* 0x000fec0000010000 */
[----:B--234-:R-:W-:Y:S05]  /*5ae0*/  @P0 BRA `(.L_x_6) ;  /* 0x0000000000080947 */ /* 0x01cfea0003800000 */
[----:B------:R2:W-:Y:S04]  /*5af0*/  STS [R39], R29 ;  /* 0x0000001d27007388 */ /* 0x0005e80000000800 */
[----:B------:R2:W-:Y:S02]  /*5b00*/  STS [R40], R86 ;  /* 0x0000005628007388 */ /* 0x0005e40000000800 */
.L_x_6:
[----:B------:R-:W-:Y:S05]  /*5b10*/  BSYNC B0 ;  /* 0x0000000000007941 */ /* 0x000fea0003800000 */
.L_x_5:
[----:B------:R-:W-:Y:S01]  /*5b20*/  BSSY B0, `(.L_x_7) ;  /* 0x0000006000007945 */ /* 0x000fe20003800000 */
[----:B------:R-:W-:Y:S01]  /*5b30*/  FADD R30, R84, R30 ;  /* 0x0000001e541e7221 */ /* 0x000fe20000000000 */
[----:B0-----:R-:W-:Y:S02]  /*5b40*/  FADD R88, R85, R88 ;  /* 0x0000005855587221 */ /* 0x001fe40000000000 */
[----:B------:R-:W-:Y:S05]  /*5b50*/  @P0 BRA `(.L_x_8) ;  /* 0x0000000000080947 */ /* 0x000fea0003800000 */
[----:B------:R0:W-:Y:S04]  /*5b60*/  STS [R41], R30 ;  /* 0x0000001e29007388 */ /* 0x0001e80000000800 */
[----:B------:R0:W-:Y:S02]  /*5b70*/  @!P0 STS [R42], R88 ;  /* 0x000000582a008388 */ /* 0x0001e40000000800 */
.L_x_8:
[----:B------:R-:W-:Y:S05]  /*5b80*/  BSYNC B0 ;  /* 0x0000000000007941 */ /* 0x000fea0003800000 */
.L_x_7:
[----:B--2---:R-:W2:Y:S04]  /*5b90*/  LDL R86, [R1+0x4] ;  /* 0x0000040001567983 */ /* 0x004ea80000100800 */
[----:B------:R-:W3:Y:S04]  /*5ba0*/  LDL R95, [R1] ;  /* 0x00000000015f7983 */ /* 0x000ee80000100800 */
[----:B------:R-:W4:Y:S04]  /*5bb0*/  LDL R90, [R1+0xc] ;  /* 0x00000c00015a7983 */ /* 0x000f280000100800 */
[----:B------:R-:W5:Y:S04]  /*5bc0*/  LDL R96, [R1+0x14] ;  /* 0x0000140001607983 */ /* 0x000f680000100800 */
[----:B------:R-:W5:Y:S04]  /*5bd0*/  LDL R89, [R1+0x8] ;  /* 0x0000080001597983 */ /* 0x000f680000100800 */
[----:B0-----:R-:W5:Y:S04]  /*5be0*/  LDL R88, [R1+0x1c] ;  /* 0x00001c0001587983 */ /* 0x001f680000100800 */
[----:B------:R-:W5:Y:S04]  /*5bf0*/  LDL R104, [R1+0x10] ;  /* 0x0000100001687983 */ /* 0x000f680000100800 */
[----:B------:R-:W5:Y:S04]  /*5c00*/  LDL R98, [R1+0x24] ;  /* 0x0000240001627983 */ /* 0x000f680000100800 */
[----:B------:R-:W5:Y:S01]  /*5c10*/  LDL R30, [R1+0x18] ;  /* 0x00001800011e7983 */ /* 0x000f620000100800 */
[----:B------:R-:W-:Y:S06]  /*5c20*/  BAR.SYNC.DEFER_BLOCKING 0x0 ;  /* 0x0000000000007b1d */ /* 0x000fec0000010000 */
[----:B------:R-:W5:Y:S04]  /*5c30*/  LDL R99, [R1+0x2c] ;  /* 0x00002c0001637983 */ /* 0x000f680000100800 */
[----:B------:R-:W5:Y:S04]  /*5c40*/  LDL R93, [R1+0x20] ;  /* 0x00002000015d7983 */ /* 0x000f680000100800 */
[----:B------:R-:W5:Y:S04]  /*5c50*/  LDL R100, [R1+0x34] ;  /* 0x0000340001647983 */ /* 0x000f680000100800 */
[----:B------:R-:W5:Y:S04]  /*5c60*/  LDL R94, [R1+0x28] ;  /* 0x00002800015e7983 */ /* 0x000f680000100800 */
[----:B------:R-:W0:Y:S04]  /*5c70*/  LDS R28, [R91] ;  /* 0x000000005b1c7984 */ /* 0x000e280000000800 */
[----:B------:R-:W5:Y:S01]  /*5c80*/  LDL R101, [R1+0x3c] ;  /* 0x00003c0001657983 */ /* 0x000f620000100800 */
[----:B------:R-:W-:-:S02]  /*5c90*/  USHF.R.S32.HI UR8, URZ, 0x1f, UR5 ;  /* 0x0000001f3f087899 */ /* 0x000fc40008011405 */
[----:B-1----:R-:W-:Y:S01]  /*5ca0*/  IADD3 R84, P2, R251, UR5, RZ ;  /* 0x00000005fb547c10 */ /* 0x002fe2000ff5e0ff */
[----:B------:R-:W5:Y:S04]  /*5cb0*/  LDL R102, [R1+0x44] ;  /* 0x0000440001667983 */ /* 0x000f680000100800 */
[----:B------:R-:W5:Y:S04]  /*5cc0*/  LDL R103, [R1+0x4c] ;  /* 0x00004c0001677983 */ /* 0x000f680000100800 */
[----:B------:R-:W5:Y:S04]  /*5cd0*/  LDL R97, [R1+0x40] ;  /* 0x0000400001617983 */ /* 0x000f680000100800 */
[----:B------:R-:W5:Y:S04]  /*5ce0*/  LDL R106, [R1+0x64] ;  /* 0x00006400016a7983 */ /* 0x000f680000100800 */
[----:B------:R-:W5:Y:S04]  /*5cf0*/  LDL R107, [R1+0x6c] ;  /* 0x00006c00016b7983 */ /* 0x000f680000100800 */
[----:B------:R-:W5:Y:S04]  /*5d00*/  LDL R108, [R1+0x74] ;  /* 0x00007400016c7983 */ /* 0x000f680000100800 */
[----:B------:R-:W5:Y:S04]  /*5d10*/  LDL R109, [R1+0x7c] ;  /* 0x00007c00016d7983 */ /* 0x000f680000100800 */
[----:B------:R-:W5:Y:S04]  /*5d20*/  LDL R110, [R1+0x84] ;  /* 0x00008400016e7983 */ /* 0x000f680000100800 */
[----:B0-----:R-:W0:Y:S04]  /*5d30*/  SHFL.BFLY PT, R29, R28, 0x4, 0x1f ;  /* 0x0c801f001c1d7f89 */ /* 0x001e2800000e0000 */
[----:B------:R-:W5:Y:S04]  /*5d40*/  LDL R105, [R1+0x8c] ;  /* 0x00008c0001697983 */ /* 0x000f680000100800 */
[----:B------:R-:W5:Y:S04]  /*5d50*/  LDL R112, [R1+0x94] ;  /* 0x0000940001707983 */ /* 0x000f680000100800 */
[----:B------:R-:W5:Y:S04]  /*5d60*/  LDL R113, [R1+0x9c] ;  /* 0x00009c0001717983 */ /* 0x000f680000100800 */
[----:B------:R-:W5:Y:S04]  /*5d70*/  LDL R114, [R1+0xa4] ;  /* 0x0000a40001727983 */ /* 0x000f680000100800 */
[----:B------:R-:W5:Y:S01]  /*5d80*/  LDL R115, [R1+0xac] ;  /* 0x0000ac0001737983 */ /* 0x000f620000100800 */
[----:B0-----:R-:W-:-:S03]  /*5d90*/  FADD R28, R28, R29 ;  /* 0x0000001d1c1c7221 */ /* 0x001fc60000000000 */
[----:B------:R-:W5:Y:S04]  /*5da0*/  LDL R116, [R1+0xb4] ;  /* 0x0000b40001747983 */ /* 0x000f680000100800 */
[----:B------:R-:W0:Y:S04]  /*5db0*/  SHFL.BFLY PT, R29, R28, 0x2, 0x1f ;  /* 0x0c401f001c1d7f89 */ /* 0x000e2800000e0000 */
[----:B------:R-:W5:Y:S04]  /*5dc0*/  LDL R111, [R1+0xb0] ;  /* 0x0000b000016f7983 */ /* 0x000f680000100800 */
[----:B------:R-:W5:Y:S04]  /*5dd0*/  LDL R117, [R1+0xbc] ;  /* 0x0000bc0001757983 */ /* 0x000f680000100800 */
[----:B------:R-:W5:Y:S04]  /*5de0*/  LDL R119, [R1+0xcc] ;  /* 0x0000cc0001777983 */ /* 0x000f680000100800 */
[----:B------:R-:W5:Y:S04]  /*5df0*/  LDL R150, [R1+0xd4] ;  /* 0x0000d40001967983 */ /* 0x000f680000100800 */
[----:B------:R-:W5:Y:S01]  /*5e00*/  LDL R152, [R1+0xe4] ;  /* 0x0000e40001987983 */ /* 0x000f620000100800 */
[----:B0-----:R-:W-:-:S03]  /*5e10*/  FADD R28, R28, R29 ;  /* 0x0000001d1c1c7221 */ /* 0x001fc60000000000 */
[----:B------:R-:W5:Y:S04]  /*5e20*/  LDL R153, [R1+0xdc] ;  /* 0x0000dc0001997983 */ /* 0x000f680000100800 */
[----:B------:R-:W0:Y:S01]  /*5e30*/  SHFL.BFLY PT, R29, R28, 0x1, 0x1f ;  /* 0x0c201f001c1d7f89 */ /* 0x000e2200000e0000 */
[----:B------:R-:W-:-:S03]  /*5e40*/  IADD3.X R85, R249, UR8, RZ, P2, !PT ;  /* 0x00000008f9557c10 */ /* 0x000fc600097fe4ff */
[----:B------:R-:W5:Y:S04]  /*5e50*/  LDL R200, [R1+0xec] ;  /* 0x0000ec0001c87983 */ /* 0x000f680000100800 */
[----:B------:R-:W5:Y:S04]  /*5e60*/  LDL R118, [R1+0xf4] ;  /* 0x0000f40001767983 */ /* 0x000f680000100800 */
[----:B------:R-:W5:Y:S04]  /*5e70*/  LDL R204, [R1+0x104] ;  /* 0x0001040001cc7983 */ /* 0x000f680000100800 */
[----:B------:R-:W5:Y:S04]  /*5e80*/  LDL R216, [R1+0xfc] ;  /* 0x0000fc0001d87983 */ /* 0x000f680000100800 */
[----:B------:R-:W5:Y:S01]  /*5e90*/  LDL R218, [R1+0x10c] ;  /* 0x00010c0001da7983 */ /* 0x000f620000100800 */
[----:B0-----:R-:W-:-:S03]  /*5ea0*/  FADD R28, R28, R29 ;  /* 0x0000001d1c1c7221 */ /* 0x001fc60000000000 */
[----:B------:R-:W5:Y:S04]  /*5eb0*/  LDL R151, [R1+0x100] ;  /* 0x0001000001977983 */ /* 0x000f680000100800 */
[----:B------:R5:W-:Y:S01]  /*5ec0*/  @!P1 STS [R91], R28 ;  /* 0x0000001c5b009388 */ /* 0x000be20000000800 */
[----:B------:R-:W-:Y:S06]  /*5ed0*/  BAR.SYNC.DEFER_BLOCKING 0x0 ;  /* 0x0000000000007b1d */ /* 0x000fec0000010000 */
[----:B------:R-:W5:Y:S04]  /*5ee0*/  LDL R208, [R1+0x114] ;  /* 0x0001140001d07983 */ /* 0x000f680000100800 */
[----:B------:R-:W5:Y:S04]  /*5ef0*/  LDL R210, [R1+0x124] ;  /* 0x0001240001d27983 */ /* 0x000f680000100800 */
[----:B------:R-:W5:Y:S04]  /*5f00*/  LDL R214, [R1+0x11c] ;  /* 0x00011c0001d67983 */ /* 0x000f680000100800 */
[----:B------:R-:W5:Y:S04]  /*5f10*/  LDL R202, [R1+0x12c] ;  /* 0x00012c0001ca7983 */ /* 0x000f680000100800 */
[----:B------:R-:W5:Y:S04]  /*5f20*/  LDG.E.U8 R84, desc[UR12][R84.64] ;  /* 0x0000000c54547981 */ /* 0x000f68000c1e1100 */
        /* <DEDUP_REMOVED lines=16> */
[----:B------:R-:W5:Y:S01]  /*6030*/  LDL R250, [R1+0x1d4] ;  /* 0x0001d40001fa7983 */ /* 0x000f620000100800 */
[----:B--2---:R-:W-:-:S04]  /*6040*/  IADD3 R86, P3, R86, UR5, RZ ;  /* 0x0000000556567c10 */ /* 0x004fc8000ff7e0ff */
[----:B---3--:R-:W-:Y:S02]  /*6050*/  IADD3.X R87, R95, UR8, RZ, P3, !PT ;  /* 0x000000085f577c10 */ /* 0x008fe40009ffe4ff */
[----:B------:R-:W2:Y:S01]  /*6060*/  LDL R95, [R1+0x30] ;  /* 0x00003000015f7983 */ /* 0x000ea20000100800 */
[----:B----4-:R-:W-:-:S03]  /*6070*/  IADD3 R90, P2, R90, UR5, RZ ;  /* 0x000000055a5a7c10 */ /* 0x010fc6000ff5e0ff */
[----:B------:R-:W3:Y:S01]  /*6080*/  LDG.E.U8 R87, desc[UR12][R86.64] ;  /* 0x0000000c56577981 */ /* 0x000ee2000c1e1100 */
[----:B-----5:R-:W-:-:S03]  /*6090*/  IADD3 R28, P3, R96, UR5, RZ ;  /* 0x00000005601c7c10 */ /* 0x020fc6000ff7e0ff */
[----:B------:R-:W4:Y:S01]  /*60a0*/  LDL R96, [R1+0x38] ;  /* 0x0000380001607983 */ /* 0x000f220000100800 */
[----:B------:R-:W-:Y:S02]  /*60b0*/  IADD3.X R91, R89, UR8, RZ, P2, !PT ;  /* 0x00000008595b7c10 */ /* 0x000fe400097fe4ff */
[----:B------:R-:W-:-:S03]  /*60c0*/  IADD3 R88, P2, R88, UR5, RZ ;  /* 0x0000000558587c10 */ /* 0x000fc6000ff5e0ff */
[----:B------:R0:W5:Y:S01]  /*60d0*/  LDG.E.U8 R86, desc[UR12][R90.64] ;  /* 0x0000000c5a567981 */ /* 0x000162000c1e1100 */
[----:B------:R-:W-:-:S03]  /*60e0*/  IADD3.X R29, R104, UR8, RZ, P3, !PT ;  /* 0x00000008681d7c10 */ /* 0x000fc60009ffe4ff */
[----:B------:R-:W3:Y:S04]  /*60f0*/  LDL R104, [R1+0x54] ;  /* 0x0000540001687983 */ /* 0x000ee80000100800 */
[----:B------:R1:W5:Y:S01]  /*6100*/  LDG.E.U8 R85, desc[UR12][R28.64] ;  /* 0x0000000c1c557981 */ /* 0x000362000c1e1100 */
[----:B0-----:R-:W-:Y:S02]  /*6110*/  IADD3 R90, P3, R98, UR5, RZ ;  /* 0x00000005625a7c10 */ /* 0x001fe4000ff7e0ff */
[----:B------:R-:W-:Y:S01]  /*6120*/  IADD3.X R89, R30, UR8, RZ, P2, !PT ;  /* 0x000000081e597c10 */ /* 0x000fe200097fe4ff */
[----:B------:R-:W3:Y:S04]  /*6130*/  LDL R98, [R1+0x48] ;  /* 0x0000480001627983 */ /* 0x000ee80000100800 */
[----:B------:R-:W5:Y:S01]  /*6140*/  LDL R30, [R1+0x5c] ;  /* 0x00005c00011e7983 */ /* 0x000f620000100800 */
[----:B-1----:R-:W-:-:S03]  /*6150*/  IADD3 R28, P2, R99, UR5, RZ ;  /* 0x00000005631c7c10 */ /* 0x002fc6000ff5e0ff */
[----:B------:R-:W5:Y:S01]  /*6160*/  LDL R99, [R1+0x50] ;  /* 0x0000500001637983 */ /* 0x000f620000100800 */
[----:B------:R-:W-:-:S03]  /*6170*/  IADD3.X R91, R93, UR8, RZ, P3, !PT ;  /* 0x000000085d5b7c10 */ /* 0x000fc60009ffe4ff */
[----:B------:R0:W5:Y:S01]  /*6180*/  LDG.E.U8 R93, desc[UR12][R88.64] ;  /* 0x0000000c585d7981 */ /* 0x000162000c1e1100 */
[----:B------:R-:W-:-:S03]  /*6190*/  IADD3.X R29, R94, UR8, RZ, P2, !PT ;  /* 0x000000085e1d7c10 */ /* 0x000fc600097fe4ff */
[----:B------:R1:W5:Y:S01]  /*61a0*/  LDG.E.U8 R94, desc[UR12][R90.64] ;  /* 0x0000000c5a5e7981 */ /* 0x000362000c1e1100 */
[----:B0-----:R-:W-:-:S03]  /*61b0*/  IADD3 R88, P3, R100, UR5, RZ ;  /* 0x0000000564587c10 */ /* 0x001fc6000ff7e0ff */
[----:B------:R-:W5:Y:S01]  /*61c0*/  LDL R100, [R1+0x58] ;  /* 0x0000580001647983 */ /* 0x000f620000100800 */
[----:B-1----:R-:W-:-:S03]  /*61d0*/  IADD3 R90, P2, R101, UR5, RZ ;  /* 0x00000005655a7c10 */ /* 0x002fc6000ff5e0ff */
[----:B------:R-:W5:Y:S01]  /*61e0*/  LDL R101, [R1+0x60] ;  /* 0x0000600001657983 */ /* 0x000f620000100800 */
[----:B--2---:R-:W-:-:S03]  /*61f0*/  IADD3.X R89, R95, UR8, RZ, P3, !PT ;  /* 0x000000085f597c10 */ /* 0x004fc60009ffe4ff */
[----:B------:R0:W2:Y:S01]  /*6200*/  LDG.E.U8 R95, desc[UR12][R28.64] ;  /* 0x0000000c1c5f7981 */ /* 0x0000a2000c1e1100 */
[----:B----4-:R-:W-:-:S03]  /*6210*/  IADD3.X R91, R96, UR8, RZ, P2, !PT ;  /* 0x00000008605b7c10 */ /* 0x010fc600097fe4ff */
[----:B------:R1:W4:Y:S01]  /*6220*/  LDG.E.U8 R96, desc[UR12][R88.64] ;  /* 0x0000000c58607981 */ /* 0x000322000c1e1100 */
[----:B0-----:R-:W-:-:S03]  /*6230*/  IADD3 R28, P3, R102, UR5, RZ ;  /* 0x00000005661c7c10 */ /* 0x001fc6000ff7e0ff */
[----:B------:R-:W2:Y:S01]  /*6240*/  LDL R102, [R1+0x68] ;  /* 0x0000680001667983 */ /* 0x000ea20000100800 */
[----:B------:R-:W-:-:S03]  /*6250*/  IADD3.X R29, R97, UR8, RZ, P3, !PT ;  /* 0x00000008611d7c10 */ /* 0x000fc60009ffe4ff */
[----:B------:R-:W4:Y:S01]  /*6260*/  LDG.E.U8 R97, desc[UR12][R90.64] ;  /* 0x0000000c5a617981 */ /* 0x000f22000c1e1100 */
[----:B-1----:R-:W-:-:S03]  /*6270*/  IADD3 R88, P2, R103, UR5, RZ ;  /* 0x0000000567587c10 */ /* 0x002fc6000ff5e0ff */
[----:B------:R-:W4:Y:S01]  /*6280*/  LDL R103, [R1+0x70] ;  /* 0x0000700001677983 */ /* 0x000f220000100800 */
[----:B---3--:R-:W-:-:S03]  /*6290*/  IADD3.X R89, R98, UR8, RZ, P2, !PT ;  /* 0x0000000862597c10 */ /* 0x008fc600097fe4ff */
[----:B------:R5:W3:Y:S02]  /*62a0*/  LDG.E.U8 R98, desc[UR12][R28.64] ;  /* 0x0000000c1c627981 */ /* 0x000ae4000c1e1100 */
[----:B-----5:R-:W-:Y:S02]  /*62b0*/  IADD3 R28, P2, R30, UR5, RZ ;  /* 0x000000051e1c7c10 */ /* 0x020fe4000ff5e0ff */
[----:B------:R-:W5:Y:S01]  /*62c0*/  LDL R30, [R1+0x80] ;  /* 0x00008000011e7983 */ /* 0x000f620000100800 */
[----:B------:R-:W-:-:S03]  /*62d0*/  IADD3 R90, P3, R104, UR5, RZ ;  /* 0x00000005685a7c10 */ /* 0x000fc6000ff7e0ff */
[----:B------:R-:W3:Y:S01]  /*62e0*/  LDL R104, [R1+0x78] ;  /* 0x0000780001687983 */ /* 0x000ee20000100800 */
[----:B------:R-:W-:-:S03]  /*62f0*/  IADD3.X R91, R99, UR8, RZ, P3, !PT ;  /* 0x00000008635b7c10 */ /* 0x000fc60009ffe4ff */
[----:B------:R0:W3:Y:S01]  /*6300*/  LDG.E.U8 R99, desc[UR12][R88.64] ;  /* 0x0000000c58637981 */ /* 0x0000e2000c1e1100 */
[----:B------:R-:W-:-:S03]  /*6310*/  IADD3.X R29, R100, UR8, RZ, P2, !PT ;  /* 0x00000008641d7c10 */ /* 0x000fc600097fe4ff */
[----:B------:R1:W3:Y:S01]  /*6320*/  LDG.E.U8 R100, desc[UR12][R90.64] ;  /* 0x0000000c5a647981 */ /* 0x0002e2000c1e1100 */
[----:B0-----:R-:W-:-:S03]  /*6330*/  IADD3 R88, P3, R106, UR5, RZ ;  /* 0x000000056a587c10 */ /* 0x001fc6000ff7e0ff */
[----:B------:R-:W3:Y:S01]  /*6340*/  LDL R106, [R1+0x88] ;  /* 0x00008800016a7983 */ /* 0x000ee20000100800 */
[----:B------:R-:W-:-:S03]  /*6350*/  IADD3.X R89, R101, UR8, RZ, P3, !PT ;  /* 0x0000000865597c10 */ /* 0x000fc60009ffe4ff */
[----:B------:R0:W3:Y:S01]  /*6360*/  LDG.E.U8 R101, desc[UR12][R28.64] ;  /* 0x0000000c1c657981 */ /* 0x0000e2000c1e1100 */
[----:B-1----:R-:W-:-:S03]  /*6370*/  IADD3 R90, P2, R107, UR5, RZ ;  /* 0x000000056b5a7c10 */ /* 0x002fc6000ff5e0ff */
[----:B------:R-:W3:Y:S01]  /*6380*/  LDL R107, [R1+0x90] ;  /* 0x00009000016b7983 */ /* 0x000ee20000100800 */
[----:B0-----:R-:W-:-:S03]  /*6390*/  IADD3 R28, P3, R108, UR5, RZ ;  /* 0x000000056c1c7c10 */ /* 0x001fc6000ff7e0ff */
[----:B------:R-:W3:Y:S01]  /*63a0*/  LDL R108, [R1+0x98] ;  /* 0x00009800016c7983 */ /* 0x000ee20000100800 */
[----:B--2---:R-:W-:-:S03]  /*63b0*/  IADD3.X R91, R102, UR8, RZ, P2, !PT ;  /* 0x00000008665b7c10 */ /* 0x004fc600097fe4ff */
[----:B------:R0:W2:Y:S01]  /*63c0*/  LDG.E.U8 R102, desc[UR12][R88.64] ;  /* 0x0000000c58667981 */ /* 0x0000a2000c1e1100 */
[----:B----4-:R-:W-:-:S03]  /*63d0*/  IADD3.X R29, R103, UR8, RZ, P3, !PT ;  /* 0x00000008671d7c10 */ /* 0x010fc60009ffe4ff */
[----:B------:R1:W4:Y:S01]  /*63e0*/  LDG.E.U8 R103, desc[UR12][R90.64] ;  /* 0x0000000c5a677981 */ /* 0x000322000c1e1100 */
[----:B0-----:R-:W-:-:S03]  /*63f0*/  IADD3 R88, P2, R109, UR5, RZ ;  /* 0x000000056d587c10 */ /* 0x001fc6000ff5e0ff */
[----:B------:R-:W2:Y:S01]  /*6400*/  LDL R109, [R1+0xa0] ;  /* 0x0000a000016d7983 */ /* 0x000ea20000100800 */
[----:B-1----:R-:W-:-:S03]  /*6410*/  IADD3 R90, P3, R110, UR5, RZ ;  /* 0x000000056e5a7c10 */ /* 0x002fc6000ff7e0ff */
[----:B------:R-:W4:Y:S01]  /*6420*/  LDL R110, [R1+0xa8] ;  /* 0x0000a800016e7983 */ /* 0x000f220000100800 */
[----:B-----5:R-:W-:-:S03]  /*6430*/  IADD3.X R91, R30, UR8, RZ, P3, !PT ;  /* 0x000000081e5b7c10 */ /* 0x020fc60009ffe4ff */
[----:B------:R-:W5:Y:S01]  /*6440*/  LDL R30, [R1+0xc4] ;  /* 0x0000c400011e7983 */ /* 0x000f620000100800 */
[----:B---3--:R-:W-:-:S03]  /*6450*/  IADD3.X R89, R104, UR8, RZ, P2, !PT ;  /* 0x0000000868597c10 */ /* 0x008fc600097fe4ff */
[----:B------:R0:W3:Y:S02]  /*6460*/  LDG.E.U8 R104, desc[UR12][R28.64] ;  /* 0x0000000c1c687981 */ /* 0x0000e4000c1e1100 */
[----:B0-----:R-:W-:Y:S02]  /*6470*/  IADD3 R28, P2, R105, UR5, RZ ;  /* 0x00000005691c7c10 */ /* 0x001fe4000ff5e0ff */
[----:B------:R0:W3:Y:S02]  /*6480*/  LDG.E.U8 R105, desc[UR12][R88.64] ;  /* 0x0000000c58697981 */ /* 0x0000e4000c1e1100 */
[----:B0-----:R-:W-:Y:S02]  /*6490*/  IADD3 R88, P3, R112, UR5, RZ ;  /* 0x0000000570587c10 */ /* 0x001fe4000ff7e0ff */
[----:B------:R-:W3:Y:S01]  /*64a0*/  LDL R112, [R1+0xb8] ;  /* 0x0000b80001707983 */ /* 0x000ee20000100800 */
[----:B------:R-:W-:-:S03]  /*64b0*/  IADD3.X R29, R106, UR8, RZ, P2, !PT ;  /* 0x000000086a1d7c10 */ /* 0x000fc600097fe4ff */
[----:B------:R0:W3:Y:S01]  /*64c0*/  LDG.E.U8 R106, desc[UR12][R90.64] ;  /* 0x0000000c5a6a7981 */ /* 0x0000e2000c1e1100 */
[----:B------:R-:W-:-:S03]  /*64d0*/  IADD3.X R89, R107, UR8, RZ, P3, !PT ;  /* 0x000000086b597c10 */ /* 0x000fc60009ffe4ff */
[----:B------:R1:W3:Y:S01]  /*64e0*/  LDG.E.U8 R107, desc[UR12][R28.64] ;  /* 0x0000000c1c6b7981 */ /* 0x0002e2000c1e1100 */
[----:B0-----:R-:W-:-:S03]  /*64f0*/  IADD3 R90, P2, R113, UR5, RZ ;  /* 0x00000005715a7c10 */ /* 0x001fc6000ff5e0ff */
[----:B------:R-:W3:Y:S01]  /*6500*/  LDL R113, [R1+0xc0] ;  /* 0x0000c00001717983 */ /* 0x000ee20000100800 */
[----:B-1----:R-:W-:-:S03]  /*6510*/  IADD3 R28, P3, R114, UR5, RZ ;  /* 0x00000005721c7c10 */ /* 0x002fc6000ff7e0ff */
[----:B------:R-:W3:Y:S01]  /*6520*/  LDL R114, [R1+0xc8] ;  /* 0x0000c80001727983 */ /* 0x000ee20000100800 */
[----:B------:R-:W-:-:S03]  /*6530*/  IADD3.X R91, R108, UR8, RZ, P2, !PT ;  /* 0x000000086c5b7c10 */ /* 0x000fc600097fe4ff */
[----:B------:R0:W3:Y:S02]  /*6540*/  LDG.E.U8 R108, desc[UR12][R88.64] ;  /* 0x0000000c586c7981 */ /* 0x0000e4000c1e1100 */
[----:B0-----:R-:W-:Y:S02]  /*6550*/  IADD3 R88, P2, R115, UR5, RZ ;  /* 0x0000000573587c10 */ /* 0x001fe4000ff5e0ff */
[----:B------:R-:W3:Y:S01]  /*6560*/  LDL R115, [R1+0xd0] ;  /* 0x0000d00001737983 */ /* 0x000ee20000100800 */
[----:B--2---:R-:W-:-:S03]  /*6570*/  IADD3.X R29, R109, UR8, RZ, P3, !PT ;  /* 0x000000086d1d7c10 */ /* 0x004fc60009ffe4ff */
[----:B------:R0:W2:Y:S01]  /*6580*/  LDG.E.U8 R109, desc[UR12][R90.64] ;  /* 0x0000000c5a6d7981 */ /* 0x0000a2000c1e1100 */
[----:B----4-:R-:W-:-:S03]  /*6590*/  IADD3.X R89, R110, UR8, RZ, P2, !PT ;  /* 0x000000086e597c10 */ /* 0x010fc600097fe4ff */
[----:B------:R-:W4:Y:S01]  /*65a0*/  LDG.E.U8 R110, desc[UR12][R28.64] ;  /* 0x0000000c1c6e7981 */ /* 0x000f22000c1e1100 */
[----:B0-----:R-:W-:-:S03]  /*65b0*/  IADD3 R90, P3, R116, UR5, RZ ;  /* 0x00000005745a7c10 */ /* 0x001fc6000ff7e0ff */
[----:B------:R-:W2:Y:S01]  /*65c0*/  LDL R116, [R1+0xd8] ;  /* 0x0000d80001747983 */ /* 0x000ea20000100800 */
[----:B------:R-:W-:-:S03]  /*65d0*/  IADD3.X R91, R111, UR8, RZ, P3, !PT ;  /* 0x000000086f5b7c10 */ /* 0x000fc60009ffe4ff */
[----:B------:R5:W4:Y:S02]  /*65e0*/  LDG.E.U8 R111, desc[UR12][R88.64] ;  /* 0x0000000c586f7981 */ /* 0x000b24000c1e1100 */
[----:B-----5:R-:W-:Y:S02]  /*65f0*/  IADD3 R88, P3, R30, UR5, RZ ;  /* 0x000000051e587c10 */ /* 0x020fe4000ff7e0ff */
[----:B------:R-:W5:Y:S01]  /*6600*/  LDL R30, [R1+0xe8] ;  /* 0x0000e800011e7983 */ /* 0x000f620000100800 */
[----:B------:R-:W-:-:S03]  /*6610*/  IADD3 R28, P2, R117, UR5, RZ ;  /* 0x00000005751c7c10 */ /* 0x000fc6000ff5e0ff */
[----:B------:R-:W4:Y:S01]  /*6620*/  LDL R117, [R1+0xe0] ;  /* 0x0000e00001757983 */ /* 0x000f220000100800 */
[----:B---3--:R-:W-:-:S03]  /*6630*/  IADD3.X R29, R112, UR8, RZ, P2, !PT ;  /* 0x00000008701d7c10 */ /* 0x008fc600097fe4ff */
        /* <DEDUP_REMOVED lines=16> */
[----:B------:R0:W2:Y:S02]  /*6740*/  LDG.E.U8 R116, desc[UR12][R28.64] ;  /* 0x0000000c1c747981 */ /* 0x0000a4000c1e1100 */
[----:B0-----:R-:W-:Y:S02]  /*6750*/  IADD3 R28, P2, R200, UR5, RZ ;  /* 0x00000005c81c7c10 */ /* 0x001fe4000ff5e0ff */
[----:B------:R-:W2:Y:S02]  /*6760*/  LDL R200, [R1+0x118] ;  /* 0x0001180001c87983 */ /* 0x000ea40000100800 */
[----:B-----5:R-:W-:Y:S02]  /*6770*/  IADD3.X R29, R30, UR8, RZ, P2, !PT ;  /* 0x000000081e1d7c10 */ /* 0x020fe400097fe4ff */
[----:B------:R-:W5:Y:S01]  /*6780*/  LDL R30, [R1+0x120] ;  /* 0x00012000011e7983 */ /* 0x000f620000100800 */
[----:B----4-:R-:W-:-:S03]  /*6790*/  IADD3.X R91, R117, UR8, RZ, P3, !PT ;  /* 0x00000008755b7c10 */ /* 0x010fc60009ffe4ff */
[----:B------:R0:W4:Y:S02]  /*67a0*/  LDG.E.U8 R117, desc[UR12][R88.64] ;  /* 0x0000000c58757981 */ /* 0x000124000c1e1100 */
[----:B0-----:R-:W-:Y:S02]  /*67b0*/  IADD3 R88, P3, R118, UR5, RZ ;  /* 0x0000000576587c10 */ /* 0x001fe4000ff7e0ff */
[----:B------:R0:W4:Y:S02]  /*67c0*/  LDG.E.U8 R118, desc[UR12][R90.64] ;  /* 0x0000000c5a767981 */ /* 0x000124000c1e1100 */
[----:B---3--:R-:W-:Y:S02]  /*67d0*/  IADD3.X R89, R119, UR8, RZ, P3, !PT ;  /* 0x0000000877597c10 */ /* 0x008fe40009ffe4ff */
[----:B------:R1:W3:Y:S01]  /*67e0*/  LDG.E.U8 R119, desc[UR12][R28.64] ;  /* 0x0000000c1c777981 */ /* 0x0002e2000c1e1100 */
[----:B0-----:R-:W-:-:S03]  /*67f0*/  IADD3 R90, P2, R216, UR5, RZ ;  /* 0x00000005d85a7c10 */ /* 0x001fc6000ff5e0ff */
[----:B------:R-:W4:Y:S01]  /*6800*/  LDL R216, [R1+0x13c] ;  /* 0x00013c0001d87983 */ /* 0x000f220000100800 */
[----:B-1----:R-:W-:-:S03]  /*6810*/  IADD3 R28, P3, R204, UR5, RZ ;  /* 0x00000005cc1c7c10 */ /* 0x002fc6000ff7e0ff */
[----:B------:R-:W3:Y:S01]  /*6820*/  LDL R204, [R1+0x128] ;  /* 0x0001280001cc7983 */ /* 0x000ee20000100800 */
[----:B------:R-:W-:-:S03]  /*6830*/  IADD3.X R91, R150, UR8, RZ, P2, !PT ;  /* 0x00000008965b7c10 */ /* 0x000fc600097fe4ff */
[----:B------:R0:W4:Y:S01]  /*6840*/  LDG.E.U8 R150, desc[UR12][R88.64] ;  /* 0x0000000c58967981 */ /* 0x000122000c1e1100 */
[----:B------:R-:W-:-:S03]  /*6850*/  IADD3.X R29, R151, UR8, RZ, P3, !PT ;  /* 0x00000008971d7c10 */ /* 0x000fc60009ffe4ff */
[----:B------:R1:W4:Y:S01]  /*6860*/  LDG.E.U8 R151, desc[UR12][R90.64] ;  /* 0x0000000c5a977981 */ /* 0x000322000c1e1100 */
[----:B0-----:R-:W-:-:S03]  /*6870*/  IADD3 R88, P2, R218, UR5, RZ ;  /* 0x00000005da587c10 */ /* 0x001fc6000ff5e0ff */
[----:B------:R-:W4:Y:S01]  /*6880*/  LDL R218, [R1+0x138] ;  /* 0x0001380001da7983 */ /* 0x000f220000100800 */
[----:B-1----:R-:W-:-:S03]  /*6890*/  IADD3 R90, P3, R208, UR5, RZ ;  /* 0x00000005d05a7c10 */ /* 0x002fc6000ff7e0ff */
[----:B------:R-:W4:Y:S01]  /*68a0*/  LDL R208, [R1+0x144] ;  /* 0x0001440001d07983 */ /* 0x000f220000100800 */
[----:B------:R-:W-:Y:S02]  /*68b0*/  IADD3.X R89, R152, UR8, RZ, P2, !PT ;  /* 0x0000000898597c10 */ /* 0x000fe400097fe4ff */
[----:B------:R-:W-:Y:S01]  /*68c0*/  IADD3.X R91, R153, UR8, RZ, P3, !PT ;  /* 0x00000008995b7c10 */ /* 0x000fe20009ffe4ff */
[----:B------:R-:W4:Y:S04]  /*68d0*/  LDG.E.U8 R152, desc[UR12][R28.64] ;  /* 0x0000000c1c987981 */ /* 0x000f28000c1e1100 */
[----:B------:R0:W4:Y:S02]  /*68e0*/  LDG.E.U8 R153, desc[UR12][R88.64] ;  /* 0x0000000c58997981 */ /* 0x000124000c1e1100 */
[----:B0-----:R-:W-:-:S02]  /*68f0*/  IADD3 R88, P3, R210, UR5, RZ ;  /* 0x00000005d2587c10 */ /* 0x001fc4000ff7e0ff */
[----:B------:R-:W4:Y:S01]  /*6900*/  LDL R210, [R1+0x148] ;  /* 0x0001480001d27983 */ /* 0x000f220000100800 */
[----:B------:R-:W-:-:S03]  /*6910*/  IADD3 R28, P2, R214, UR5, RZ ;  /* 0x00000005d61c7c10 */ /* 0x000fc6000ff5e0ff */
[----:B------:R-:W4:Y:S01]  /*6920*/  LDL R214, [R1+0x15c] ;  /* 0x00015c0001d67983 */ /* 0x000f220000100800 */
[----:B-----5:R-:W-:-:S03]  /*6930*/  IADD3.X R89, R30, UR8, RZ, P3, !PT ;  /* 0x000000081e597c10 */ /* 0x020fc60009ffe4ff */
[----:B------:R-:W5:Y:S01]  /*6940*/  LDL R30, [R1+0x158] ;  /* 0x00015800011e7983 */ /* 0x000f620000100800 */
[----:B--2---:R-:W-:-:S03]  /*6950*/  IADD3.X R29, R200, UR8, RZ, P2, !PT ;  /* 0x00000008c81d7c10 */ /* 0x004fc600097fe4ff */
[----:B------:R0:W2:Y:S02]  /*6960*/  LDG.E.U8 R200, desc[UR12][R90.64] ;  /* 0x0000000c5ac87981 */ /* 0x0000a4000c1e1100 */
[----:B0-----:R-:W-:Y:S02]  /*6970*/  IADD3 R90, P2, R202, UR5, RZ ;  /* 0x00000005ca5a7c10 */ /* 0x001fe4000ff5e0ff */
[----:B------:R0:W2:Y:S02]  /*6980*/  LDG.E.U8 R202, desc[UR12][R28.64] ;  /* 0x0000000c1cca7981 */ /* 0x0000a4000c1e1100 */
[----:B0-----:R-:W-:Y:S02]  /*6990*/  IADD3 R28, P3, R228, UR5, RZ ;  /* 0x00000005e41c7c10 */ /* 0x001fe4000ff7e0ff */
[----:B------:R-:W2:Y:S02]  /*69a0*/  LDL R228, [R1+0x174] ;  /* 0x0001740001e47983 */ /* 0x000ea40000100800 */
[----:B------:R-:W-:-:S02]  /*69b0*/  IADD3.X R29, R226, UR8, RZ, P3, !PT ;  /* 0x00000008e21d7c10 */ /* 0x000fc40009ffe4ff */
[----:B------:R-:W2:Y:S01]  /*69c0*/  LDL R226, [R1+0x16c] ;  /* 0x00016c0001e27983 */ /* 0x000ea20000100800 */
[----:B---3--:R-:W-:-:S03]  /*69d0*/  IADD3.X R91, R204, UR8, RZ, P2, !PT ;  /* 0x00000008cc5b7c10 */ /* 0x008fc600097fe4ff */
[----:B------:R4:W3:Y:S04]  /*69e0*/  LDG.E.U8 R204, desc[UR12][R88.64] ;  /* 0x0000000c58cc7981 */ /* 0x0008e8000c1e1100 */
[----:B------:R-:W3:Y:S01]  /*69f0*/  LDG.E.U8 R90, desc[UR12][R90.64] ;  /* 0x0000000c5a5a7981 */ /* 0x000ee2000c1e1100 */
[----:B----4-:R-:W-:-:S03]  /*6a00*/  IADD3 R88, P2, R216, UR5, RZ ;  /* 0x00000005d8587c10 */ /* 0x010fc6000ff5e0ff */
[----:B------:R-:W4:Y:S01]  /*6a10*/  LDL R216, [R1+0x160] ;  /* 0x0001600001d87983 */ /* 0x000f220000100800 */
[----:B------:R-:W-:-:S03]  /*6a20*/  IADD3.X R89, R218, UR8, RZ, P2, !PT ;  /* 0x00000008da597c10 */ /* 0x000fc600097fe4ff */
[----:B------:R-:W3:Y:S04]  /*6a30*/  LDL R218, [R1+0x168] ;  /* 0x0001680001da7983 */ /* 0x000ee80000100800 */
[----:B------:R0:W3:Y:S02]  /*6a40*/  LDG.E.U8 R91, desc[UR12][R28.64] ;  /* 0x0000000c1c5b7981 */ /* 0x0000e4000c1e1100 */
[----:B0-----:R-:W-:Y:S02]  /*6a50*/  IADD3 R28, P2, R208, UR5, RZ ;  /* 0x00000005d01c7c10 */ /* 0x001fe4000ff5e0ff */
[----:B------:R0:W3:Y:S02]  /*6a60*/  LDG.E.U8 R208, desc[UR12][R88.64] ;  /* 0x0000000c58d07981 */ /* 0x0000e4000c1e1100 */
[----:B------:R-:W-:-:S02]  /*6a70*/  IADD3.X R29, R230, UR8, RZ, P2, !PT ;  /* 0x00000008e61d7c10 */ /* 0x000fc400097fe4ff */
[----:B------:R-:W3:Y:S01]  /*6a80*/  LDL R230, [R1+0x17c] ;  /* 0x00017c0001e67983 */ /* 0x000ee20000100800 */
[----:B0-----:R-:W-:-:S03]  /*6a90*/  IADD3 R88, P3, R220, UR5, RZ ;  /* 0x00000005dc587c10 */ /* 0x001fc6000ff7e0ff */
[----:B------:R-:W3:Y:S01]  /*6aa0*/  LDL R220, [R1+0x170] ;  /* 0x0001700001dc7983 */ /* 0x000ee20000100800 */
[----:B------:R-:W-:-:S03]  /*6ab0*/  IADD3.X R89, R210, UR8, RZ, P3, !PT ;  /* 0x00000008d2597c10 */ /* 0x000fc60009ffe4ff */
[----:B------:R0:W3:Y:S04]  /*6ac0*/  LDG.E.U8 R210, desc[UR12][R28.64] ;  /* 0x0000000c1cd27981 */ /* 0x0000e8000c1e1100 */
[----:B------:R-:W3:Y:S01]  /*6ad0*/  LDG.E.U8 R88, desc[UR12][R88.64] ;  /* 0x0000000c58587981 */ /* 0x000ee2000c1e1100 */
[----:B0-----:R-:W-:-:S03]  /*6ae0*/  IADD3 R28, P2, R222, UR5, RZ ;  /* 0x00000005de1c7c10 */ /* 0x001fc6000ff5e0ff */
[----:B------:R-:W3:Y:S01]  /*6af0*/  LDL R222, [R1+0x178] ;  /* 0x0001780001de7983 */ /* 0x000ee20000100800 */
[----:B------:R-:W-:-:S03]  /*6b00*/  IADD3.X R29, R224, UR8, RZ, P2, !PT ;  /* 0x00000008e01d7c10 */ /* 0x000fc600097fe4ff */
[----:B------:R-:W3:Y:S04]  /*6b10*/  LDL R224, [R1+0x184] ;  /* 0x0001840001e07983 */ /* 0x000ee80000100800 */
[----:B------:R0:W3:Y:S02]  /*6b20*/  LDG.E.U8 R89, desc[UR12][R28.64] ;  /* 0x0000000c1c597981 */ /* 0x0000e4000c1e1100 */
[----:B0-----:R-:W-:-:S04]  /*6b30*/  IADD3 R28, P2, R214, UR5, RZ ;  /* 0x00000005d61c7c10 */ /* 0x001fc8000ff5e0ff */
[----:B-----5:R-:W-:Y:S02]  /*6b40*/  IADD3.X R29, R30, UR8, RZ, P2, !PT ;  /* 0x000000081e1d7c10 */ /* 0x020fe400097fe4ff */
[----:B------:R-:W5:Y:S04]  /*6b50*/  LDL R30, [R1+0x180] ;  /* 0x00018000011e7983 */ /* 0x000f680000100800 */
[----:B------:R0:W5:Y:S02]  /*6b60*/  LDG.E.U8 R214, desc[UR12][R28.64] ;  /* 0x0000000c1cd67981 */ /* 0x000164000c1e1100 */
[----:B0-----:R-:W-:Y:S02]  /*6b70*/  IADD3 R28, P2, R232, UR5, RZ ;  /* 0x00000005e81c7c10 */ /* 0x001fe4000ff5e0ff */
[----:B------:R-:W5:Y:S02]  /*6b80*/  LDL R232, [R1+0x1a4] ;  /* 0x0001a40001e87983 */ /* 0x000f640000100800 */
[----:B----4-:R-:W-:-:S05]  /*6b90*/  IADD3.X R29, R216, UR8, RZ, P2, !PT ;  /* 0x00000008d81d7c10 */ /* 0x010fca00097fe4ff */
[----:B------:R2:W4:Y:S02]  /*6ba0*/  LDG.E.U8 R216, desc[UR12][R28.64] ;  /* 0x0000000c1cd87981 */ /* 0x000524000c1e1100 */
[----:B--2---:R-:W-:Y:S02]  /*6bb0*/  IADD3 R28, P2, R226, UR5, RZ ;  /* 0x00000005e21c7c10 */ /* 0x004fe4000ff5e0ff */
[----:B------:R-:W2:Y:S02]  /*6bc0*/  LDL R226, [R1+0x188] ;  /* 0x0001880001e27983 */ /* 0x000ea40000100800 */
[----:B---3--:R-:W-:-:S05]  /*6bd0*/  IADD3.X R29, R218, UR8, RZ, P2, !PT ;  /* 0x00000008da1d7c10 */ /* 0x008fca00097fe4ff */
[----:B------:R0:W3:Y:S02]  /*6be0*/  LDG.E.U8 R218, desc[UR12][R28.64] ;  /* 0x0000000c1cda7981 */ /* 0x0000e4000c1e1100 */
[----:B0-----:R-:W-:Y:S02]  /*6bf0*/  IADD3 R28, P2, R228, UR5, RZ ;  /* 0x00000005e41c7c10 */ /* 0x001fe4000ff5e0ff */
[----:B------:R-:W4:Y:S02]  /*6c00*/  LDL R228, [R1+0x190] ;  /* 0x0001900001e47983 */ /* 0x000f240000100800 */
[----:B------:R-:W-:-:S05]  /*6c10*/  IADD3.X R29, R220, UR8, RZ, P2, !PT ;  /* 0x00000008dc1d7c10 */ /* 0x000fca00097fe4ff */
[----:B------:R0:W3:Y:S02]  /*6c20*/  LDG.E.U8 R220, desc[UR12][R28.64] ;  /* 0x0000000c1cdc7981 */ /* 0x0000e4000c1e1100 */
[----:B0-----:R-:W-:Y:S02]  /*6c30*/  IADD3 R28, P2, R230, UR5, RZ ;  /* 0x00000005e61c7c10 */ /* 0x001fe4000ff5e0ff */
[----:B------:R-:W3:Y:S02]  /*6c40*/  LDL R230, [R1+0x198] ;  /* 0x0001980001e67983 */ /* 0x000ee40000100800 */
[----:B------:R-:W-:-:S05]  /*6c50*/  IADD3.X R29, R222, UR8, RZ, P2, !PT ;  /* 0x00000008de1d7c10 */ /* 0x000fca00097fe4ff */
[----:B------:R0:W3:Y:S02]  /*6c60*/  LDG.E.U8 R222, desc[UR12][R28.64] ;  /* 0x0000000c1cde7981 */ /* 0x0000e4000c1e1100 */
[----:B0-----:R-:W-:-:S04]  /*6c70*/  IADD3 R28, P2, R224, UR5, RZ ;  /* 0x00000005e01c7c10 */ /* 0x001fc8000ff5e0ff */
[----:B-----5:R-:W-:Y:S02]  /*6c80*/  IADD3.X R29, R30, UR8, RZ, P2, !PT ;  /* 0x000000081e1d7c10 */ /* 0x020fe400097fe4ff */
[----:B------:R-:W5:Y:S04]  /*6c90*/  LDL R30, [R1+0x1a0] ;  /* 0x0001a000011e7983 */ /* 0x000f680000100800 */
[----:B------:R0:W5:Y:S02]  /*6ca0*/  LDG.E.U8 R224, desc[UR12][R28.64] ;  /* 0x0000000c1ce07981 */ /* 0x000164000c1e1100 */
[----:B0-----:R-:W-:Y:S02]  /*6cb0*/  IADD3 R28, P2, R234, UR5, RZ ;  /* 0x00000005ea1c7c10 */ /* 0x001fe4000ff5e0ff */
[----:B------:R-:W5:Y:S02]  /*6cc0*/  LDL R234, [R1+0x1a8] ;  /* 0x0001a80001ea7983 */ /* 0x000f640000100800 */
[----:B--2---:R-:W-:-:S05]  /*6cd0*/  IADD3.X R29, R226, UR8, RZ, P2, !PT ;  /* 0x00000008e21d7c10 */ /* 0x004fca00097fe4ff */
[----:B------:R0:W2:Y:S02]  /*6ce0*/  LDG.E.U8 R226, desc[UR12][R28.64] ;  /* 0x0000000c1ce27981 */ /* 0x0000a4000c1e1100 */
[----:B0-----:R-:W-:Y:S02]  /*6cf0*/  IADD3 R28, P2, R236, UR5, RZ ;  /* 0x00000005ec1c7c10 */ /* 0x001fe4000ff5e0ff */
[----:B------:R-:W2:Y:S02]  /*6d00*/  LDL R236, [R1+0x1b0] ;  /* 0x0001b00001ec7983 */ /* 0x000ea40000100800 */
[----:B----4-:R-:W-:-:S05]  /*6d10*/  IADD3.X R29, R228, UR8, RZ, P2, !PT ;  /* 0x00000008e41d7c10 */ /* 0x010fca00097fe4ff */
[----:B------:R0:W4:Y:S02]  /*6d20*/  LDG.E.U8 R228, desc[UR12][R28.64] ;  /* 0x0000000c1ce47981 */ /* 0x000124000c1e1100 */
[----:B0-----:R-:W-:Y:S02]  /*6d30*/  IADD3 R28, P2, R238, UR5, RZ ;  /* 0x00000005ee1c7c10 */ /* 0x001fe4000ff5e0ff */
[----:B------:R-:W4:Y:S02]  /*6d40*/  LDL R238, [R1+0x1b8] ;  /* 0x0001b80001ee7983 */ /* 0x000f240000100800 */
[----:B---3--:R-:W-:-:S05]  /*6d50*/  IADD3.X R29, R230, UR8, RZ, P2, !PT ;  /* 0x00000008e61d7c10 */ /* 0x008fca00097fe4ff */
[----:B------:R0:W3:Y:S02]  /*6d60*/  LDG.E.U8 R230, desc[UR12][R28.64] ;  /* 0x0000000c1ce67981 */ /* 0x0000e4000c1e1100 */
[----:B0-----:R-:W-:-:S04]  /*6d70*/  IADD3 R28, P2, R232, UR5, RZ ;  /* 0x00000005e81c7c10 */ /* 0x001fc8000ff5e0ff */
[----:B-----5:R-:W-:Y:S02]  /*6d80*/  IADD3.X R29, R30, UR8, RZ, P2, !PT ;  /* 0x000000081e1d7c10 */ /* 0x020fe400097fe4ff */
[----:B------:R-:W5:Y:S04]  /*6d90*/  LDL R30, [R1+0x1c4] ;  /* 0x0001c400011e7983 */ /* 0x000f680000100800 */
[----:B------:R0:W3:Y:S02]  /*6da0*/  LDG.E.U8 R232, desc[UR12][R28.64] ;  /* 0x0000000c1ce87981 */ /* 0x0000e4000c1e1100 */
[----:B0-----:R-:W-:Y:S02]  /*6db0*/  IADD3 R28, P2, R240, UR5, RZ ;  /* 0x00000005f01c7c10 */ /* 0x001fe4000ff5e0ff */
[----:B------:R-:W3:Y:S02]  /*6dc0*/  LDL R240, [R1+0x1c0] ;  /* 0x0001c00001f07983 */ /* 0x000ee40000100800 */
[----:B------:R-:W-:-:S05]  /*6dd0*/  IADD3.X R29, R234, UR8, RZ, P2, !PT ;  /* 0x00000008ea1d7c10 */ /* 0x000fca00097fe4ff */
[----:B------:R0:W3:Y:S02]  /*6de0*/  LDG.E.U8 R234, desc[UR12][R28.64] ;  /* 0x0000000c1cea7981 */ /* 0x0000e4000c1e1100 */
[----:B0-----:R-:W-:Y:S02]  /*6df0*/  IADD3 R28, P2, R244, UR5, RZ ;  /* 0x00000005f41c7c10 */ /* 0x001fe4000ff5e0ff */
[----:B------:R-:W3:Y:S02]  /*6e00*/  LDL R244, [R1+0x1c8] ;  /* 0x0001c80001f47983 */ /* 0x000ee40000100800 */
[----:B--2---:R-:W-:-:S05]  /*6e10*/  IADD3.X R29, R236, UR8, RZ, P2, !PT ;  /* 0x00000008ec1d7c10 */ /* 0x004fca00097fe4ff */
[----:B------:R0:W2:Y:S02]  /*6e20*/  LDG.E.U8 R236, desc[UR12][R28.64] ;  /* 0x0000000c1cec7981 */ /* 0x0000a4000c1e1100 */
[----:B0-----:R-:W-:Y:S02]  /*6e30*/  IADD3 R28, P2, R246, UR5, RZ ;  /* 0x00000005f61c7c10 */ /* 0x001fe4000ff5e0ff */
[----:B------:R-:W2:Y:S02]  /*6e40*/  LDL R246, [R1+0x1e0] ;  /* 0x0001e00001f67983 */ /* 0x000ea40000100800 */
[----:B----4-:R-:W-:-:S05]  /*6e50*/  IADD3.X R29, R238, UR8, RZ, P2, !PT ;  /* 0x00000008ee1d7c10 */ /* 0x010fca00097fe4ff */
[----:B------:R5:W4:Y:S02]  /*6e60*/  LDG.E.U8 R238, desc[UR12][R28.64] ;  /* 0x0000000c1cee7981 */ /* 0x000b24000c1e1100 */
[----:B-----5:R-:W-:Y:S02]  /*6e70*/  IADD3 R28, P2, R30, UR5, RZ ;  /* 0x000000051e1c7c10 */ /* 0x020fe4000ff5e0ff */
[----:B------:R-:W5:Y:S02]  /*6e80*/  LDL R30, [R1+0x1d0] ;  /* 0x0001d000011e7983 */ /* 0x000f640000100800 */
[----:B---3--:R-:W-:-:S05]  /*6e90*/  IADD3.X R29, R240, UR8, RZ, P2, !PT ;  /* 0x00000008f01d7c10 */ /* 0x008fca00097fe4ff */
[----:B------:R0:W3:Y:S02]  /*6ea0*/  LDG.E.U8 R240, desc[UR12][R28.64] ;  /* 0x0000000c1cf07981 */ /* 0x0000e4000c1e1100 */
[----:B0-----:R-:W-:Y:S02]  /*6eb0*/  IADD3 R28, P2, R252, UR5, RZ ;  /* 0x00000005fc1c7c10 */ /* 0x001fe4000ff5e0ff */
[----:B------:R-:W4:Y:S02]  /*6ec0*/  LDL R252, [R1+0x1f0] ;  /* 0x0001f00001fc7983 */ /* 0x000f240000100800 */
[----:B------:R-:W-:-:S05]  /*6ed0*/  IADD3.X R29, R242, UR8, RZ, P2, !PT ;  /* 0x00000008f21d7c10 */ /* 0x000fca00097fe4ff */
[----:B------:R0:W3:Y:S04]  /*6ee0*/  LDG.E.U8 R242, desc[UR12][R28.64] ;  /* 0x0000000c1cf27981 */ /* 0x0000e8000c1e1100 */
[----:B------:R-:W0:Y:S02]  /*6ef0*/  LDL R29, [R1+0x1cc] ;  /* 0x0001cc00011d7983 */ /* 0x000e240000100800 */
[----:B0-----:R-:W-:-:S04]  /*6f00*/  IADD3 R28, P2, R29, UR5, RZ ;  /* 0x000000051d1c7c10 */ /* 0x001fc8000ff5e0ff */
[----:B------:R-:W-:-:S05]  /*6f10*/  IADD3.X R29, R244, UR8, RZ, P2, !PT ;  /* 0x00000008f41d7c10 */ /* 0x000fca00097fe4ff */
[----:B------:R0:W3:Y:S04]  /*6f20*/  LDG.E.U8 R244, desc[UR12][R28.64] ;  /* 0x0000000c1cf47981 */ /* 0x0000e8000c1e1100 */
[----:B------:R-:W0:Y:S02]  /*6f30*/  LDL R29, [R1+0x1e4] ;  /* 0x0001e400011d7983 */ /* 0x000e240000100800 */
[----:B0-----:R-:W-:-:S04]  /*6f40*/  IADD3 R28, P2, R29, UR5, RZ ;  /* 0x000000051d1c7c10 */ /* 0x001fc8000ff5e0ff */
[----:B--2---:R-:W-:-:S05]  /*6f50*/  IADD3.X R29, R246, UR8, RZ, P2, !PT ;  /* 0x00000008f61d7c10 */ /* 0x004fca00097fe4ff */
[----:B------:R0:W2:Y:S04]  /*6f60*/  LDG.E.U8 R246, desc[UR12][R28.64] ;  /* 0x0000000c1cf67981 */ /* 0x0000a8000c1e1100 */
[----:B------:R-:W0:Y:S02]  /*6f70*/  LDL R29, [R1+0x1ec] ;  /* 0x0001ec00011d7983 */ /* 0x000e240000100800 */
[----:B0-----:R-:W-:-:S04]  /*6f80*/  IADD3 R28, P2, R29, UR5, RZ ;  /* 0x000000051d1c7c10 */ /* 0x001fc8000ff5e0ff */
[----:B------:R-:W-:-:S05]  /*6f90*/  IADD3.X R29, R248, UR8, RZ, P2, !PT ;  /* 0x00000008f81d7c10 */ /* 0x000fca00097fe4ff */
[----:B------:R0:W2:Y:S02]  /*6fa0*/  LDG.E.U8 R248, desc[UR12][R28.64] ;  /* 0x0000000c1cf87981 */ /* 0x0000a4000c1e1100 */
[----:B0-----:R-:W-:-:S04]  /*6fb0*/  IADD3 R28, P2, R250, UR5, RZ ;  /* 0x00000005fa1c7c10 */ /* 0x001fc8000ff5e0ff */
[----:B-----5:R-:W-:-:S05]  /*6fc0*/  IADD3.X R29, R30, UR8, RZ, P2, !PT ;  /* 0x000000081e1d7c10 */ /* 0x020fca00097fe4ff */
[----:B------:R0:W5:Y:S04]  /*6fd0*/  LDG.E.U8 R250, desc[UR12][R28.64] ;  /* 0x0000000c1cfa7981 */ /* 0x000168000c1e1100 */
[----:B------:R-:W0:Y:S01]  /*6fe0*/  LDL R29, [R1+0x1f4] ;  /* 0x0001f400011d7983 */ /* 0x000e220000100800 */
[----:B------:R-:W1:Y:S02]  /*6ff0*/  S2R R30, SR_TID.X ;  /* 0x00000000001e7919 */ /* 0x000e640000002100 */
[----:B-1----:R-:W-:-:S04]  /*7000*/  LOP3.LUT R30, R30, 0x1c, RZ, 0xc0, !PT ;  /* 0x0000001c1e1e7812 */ /* 0x002fc800078ec0ff */
[----:B------:R-:W-:Y:S02]  /*7010*/  LEA R30, R30, UR7, 0x3 ;  /* 0x000000071e1e7c11 */ /* 0x000fe4000f8e18ff */
[----:B0-----:R-:W-:-:S04]  /*7020*/  IADD3 R28, P2, R29, UR5, RZ ;  /* 0x000000051d1c7c10 */ /* 0x001fc8000ff5e0ff */
[----:B----4-:R-:W-:-:S05]  /*7030*/  IADD3.X R29, R252, UR8, RZ, P2, !PT ;  /* 0x00000008fc1d7c10 */ /* 0x010fca00097fe4ff */
[----:B------:R0:W4:Y:S04]  /*7040*/  LDG.E.U8 R252, desc[UR12][R28.64] ;  /* 0x0000000c1cfc7981 */ /* 0x000128000c1e1100 */
[----:B0-----:R-:W0:Y:S04]  /*7050*/  LDS R28, [R30] ;  /* 0x000000001e1c7984 */ /* 0x001e280000000800 */
[----:B------:R-:W-:Y:S04]  /*7060*/  LDS R30, [R36] ;  /* 0x00000000241e7984 */ /* 0x000fe80000000800 */
[----:B------:R-:W-:Y:S01]  /*7070*/  LDS R29, [R38] ;  /* 0x00000000261d7984 */ /* 0x000fe20000000800 */
[----:B0-----:R-:W-:-:S03]  /*7080*/  FFMA R0, R92, R0, R28 ;  /* 0x000000005c007223 */ /* 0x001fc6000000001c */
[----:B------:R-:W-:Y:S01]  /*7090*/  LDS R28, [R37] ;  /* 0x00000000251c7984 */ /* 0x000fe20000000800 */
[----:B------:R-:W-:Y:S01]  /*70a0*/  BAR.SYNC.DEFER_BLOCKING 0x0 ;  /* 0x0000000000007b1d */ /* 0x000fe20000010000 */
[----:B------:R-:W-:-:S05]  /*70b0*/  F2FP.SATFINITE.E4M3.F32.PACK_AB_MERGE_C R74, R76, R74, RZ ;  /* 0x0000004a4c4a723e */ /* 0x000fca00048070ff */
[----:B------:R-:W-:Y:S04]  /*70c0*/  STS.U8 [R26+UR7], R84 ;  /* 0x000000541a007988 */ /* 0x000fe80008000007 */
[----:B------:R0:W-:Y:S04]  /*70d0*/  STS.U8 [R26+UR7+0x400], R93 ;  /* 0x0004005d1a007988 */ /* 0x0001e80008000007 */
        /* <DEDUP_REMOVED lines=60> */
[----:B-----5:R-:W-:Y:S04]  /*74a0*/  STS.U8 [R45+UR7+0x3b00], R250 ;  /* 0x003b00fa2d007988 */ /* 0x020fe80008000007 */
[----:B----4-:R-:W-:Y:S01]  /*74b0*/  STS.U8 [R45+UR7+0x3f00], R252 ;  /* 0x003f00fc2d007988 */ /* 0x010fe20008000007 */
[----:B------:R-:W-:-:S02]  /*74c0*/  F2FP.SATFINITE.E4M3.F32.PACK_AB_MERGE_C R75, R77, R75, RZ ;  /* 0x0000004b4d4b723e */ /* 0x000fc400048070ff */
[----:B------:R-:W-:Y:S02]  /*74d0*/  F2FP.SATFINITE.E4M3.F32.PACK_AB_MERGE_C R73, R83, R73, RZ ;  /* 0x000000495349723e */ /* 0x000fe400048070ff */
[----:B------:R-:W-:Y:S02]  /*74e0*/  F2FP.SATFINITE.E4M3.F32.PACK_AB_MERGE_C R69, R82, R69, RZ ;  /* 0x000000455245723e */ /* 0x000fe400048070ff */
[----:B------:R-:W-:Y:S02]  /*74f0*/  F2FP.SATFINITE.E4M3.F32.PACK_AB_MERGE_C R71, R81, R71, RZ ;  /* 0x000000475147723e */ /* 0x000fe400048070ff */
[----:B------:R-:W-:Y:S01]  /*7500*/  F2FP.SATFINITE.E4M3.F32.PACK_AB_MERGE_C R68, R80, R68, RZ ;  /* 0x000000445044723e */ /* 0x000fe200048070ff */
[----:B------:R-:W-:Y:S01]  /*7510*/  BAR.SYNC.DEFER_BLOCKING 0x0 ;  /* 0x0000000000007b1d */ /* 0x000fe20000010000 */
[----:B------:R-:W-:Y:S02]  /*7520*/  F2FP.SATFINITE.E4M3.F32.PACK_AB_MERGE_C R70, R79, R70, RZ ;  /* 0x000000464f46723e */ /* 0x000fe400048070ff */
[----:B------:R-:W-:-:S02]  /*7530*/  F2FP.SATFINITE.E4M3.F32.PACK_AB_MERGE_C R72, R78, R72, RZ ;  /* 0x000000484e48723e */ /* 0x000fc400048070ff */
[----:B0-----:R-:W-:Y:S02]  /*7540*/  LOP3.LUT R93, R5, 0x40, RZ, 0x3c, !PT ;  /* 0x00000040055d7812 */ /* 0x001fe400078e3cff */
[----:B------:R-:W-:Y:S02]  /*7550*/  F2FP.F16.E4M3.UNPACK_B R84, R74 ;  /* 0x0000004aff54723e */ /* 0x000fe400020006ff */
[----:B-1----:R-:W-:Y:S02]  /*7560*/  F2FP.F16.E4M3.UNPACK_B R85, R75 ;  /* 0x0000004bff55723e */ /* 0x002fe400020006ff */
[----:B------:R-:W-:Y:S02]  /*7570*/  F2FP.F16.E4M3.UNPACK_B R86, R73 ;  /* 0x00000049ff56723e */ /* 0x000fe400020006ff */
[----:B------:R-:W-:Y:S02]  /*7580*/  F2FP.F16.E4M3.UNPACK_B R87, R69 ;  /* 0x00000045ff57723e */ /* 0x000fe400020006ff */
[----:B------:R-:W-:-:S02]  /*7590*/  F2FP.F16.E4M3.UNPACK_B R88, R71 ;  /* 0x00000047ff58723e */ /* 0x000fc400020006ff */
[----:B--2---:R-:W-:Y:S02]  /*75a0*/  F2FP.F16.E4M3.UNPACK_B R89, R68 ;  /* 0x00000044ff59723e */ /* 0x004fe400020006ff */
[----:B------:R-:W-:Y:S02]  /*75b0*/  F2FP.F16.E4M3.UNPACK_B R90, R70 ;  /* 0x00000046ff5a723e */ /* 0x000fe400020006ff */
[----:B------:R-:W-:Y:S01]  /*75c0*/  F2FP.F16.E4M3.UNPACK_B R91, R72 ;  /* 0x00000048ff5b723e */ /* 0x000fe200020006ff */
[----:B------:R-:W0:Y:S04]  /*75d0*/  LDSM.16.M88.4 R80, [R5+UR7] ;  /* 0x000000070550783b */ /* 0x000e280008000200 */
[----:B------:R-:W-:Y:S04]  /*75e0*/  LDSM.16.M88.4 R76, [R5+UR7+0x2000] ;  /* 0x00200007054c783b */ /* 0x000fe80008000200 */
[----:B------:R-:W-:Y:S04]  /*75f0*/  LDSM.16.M88.4 R72, [R93+UR7] ;  /* 0x000000075d48783b */ /* 0x000fe80008000200 */
[----:B------:R-:W-:Y:S01]  /*7600*/  LDSM.16.M88.4 R68, [R93+UR7+0x2000] ;  /* 0x002000075d44783b */ /* 0x000fe20008000200 */
[----:B------:R-:W-:Y:S01]  /*7610*/  BAR.SYNC.DEFER_BLOCKING 0x0 ;  /* 0x0000000000007b1d */ /* 0x000fe20000010000 */
[----:B------:R-:W-:-:S05]  /*7620*/  LOP3.LUT R208, R35, 0x20, RZ, 0x3c, !PT ;  /* 0x0000002023d07812 */ /* 0x000fca00078e3cff */
[----:B------:R-:W-:Y:S04]  /*7630*/  STSM.16.M88.4 [R6], R84 ;  /* 0x0000005406007844 */ /* 0x000fe80000000200 */
[----:B------:R-:W-:Y:S01]  /*7640*/  STSM.16.M88.4 [R6+0x1000], R88 ;  /* 0x0010005806007844 */ /* 0x000fe20000000200 */
[----:B------:R-:W-:Y:S06]  /*7650*/  BAR.SYNC.DEFER_BLOCKING 0x0 ;  /* 0x0000000000007b1d */ /* 0x000fec0000010000 */
[----:B------:R-:W1:Y:S04]  /*7660*/  LDS.64 R116, [R35+UR7] ;  /* 0x0000000723747984 */ /* 0x000e680008000a00 */
[----:B------:R-:W2:Y:S04]  /*7670*/  LDS.64 R118, [R35+UR7+0x800] ;  /* 0x0008000723767984 */ /* 0x000ea80008000a00 */
[----:B------:R-:W3:Y:S04]  /*7680*/  LDS.64 R112, [R208+UR7] ;  /* 0x00000007d0707984 */ /* 0x000ee80008000a00 */
[----:B------:R-:W4:Y:S04]  /*7690*/  LDS.64 R114, [R208+UR7+0x800] ;  /* 0x00080007d0727984 */ /* 0x000f280008000a00 */
[----:B------:R-:W5:Y:S04]  /*76a0*/  LDS.64 R108, [R35+UR7+0x1000] ;  /* 0x00100007236c7984 */ /* 0x000f680008000a00 */
[----:B------:R-:W5:Y:S04]  /*76b0*/  LDS.64 R110, [R35+UR7+0x1800] ;  /* 0x00180007236e7984 */ /* 0x000f680008000a00 */
[----:B------:R-:W5:Y:S04]  /*76c0*/  LDS.64 R100, [R208+UR7+0x1000] ;  /* 0x00100007d0647984 */ /* 0x000f680008000a00 */
[----:B------:R-:W5:Y:S01]  /*76d0*/  LDS.64 R102, [R208+UR7+0x1800] ;  /* 0x00180007d0667984 */ /* 0x000f620008000a00 */
[C---:B------:R-:W-:Y:S01]  /*76e0*/  FMUL R48, R92.reuse, R48 ;  /* 0x000000305c307220 */ /* 0x040fe20000400000 */
[C---:B------:R-:W-:Y:S01]  /*76f0*/  FMUL R49, R92.reuse, R49 ;  /* 0x000000315c317220 */ /* 0x040fe20000400000 */
[C---:B------:R-:W-:Y:S01]  /*7700*/  FMUL R52, R92.reuse, R52 ;  /* 0x000000345c347220 */ /* 0x040fe20000400000 */
[----:B------:R-:W-:Y:S01]  /*7710*/  FMUL R53, R92, R53 ;  /* 0x000000355c357220 */ /* 0x000fe20000400000 */
[C---:B------:R-:W-:Y:S01]  /*7720*/  FMUL R50, R27.reuse, R50 ;  /* 0x000000321b327220 */ /* 0x040fe20000400000 */
[C---:B------:R-:W-:Y:S01]  /*7730*/  FMUL R51, R27.reuse, R51 ;  /* 0x000000331b337220 */ /* 0x040fe20000400000 */
[C---:B------:R-:W-:Y:S01]  /*7740*/  FMUL R54, R27.reuse, R54 ;  /* 0x000000361b367220 */ /* 0x040fe20000400000 */
[----:B------:R-:W-:Y:S01]  /*7750*/  FMUL R55, R27, R55 ;  /* 0x000000371b377220 */ /* 0x000fe20000400000 */
[----:B0-----:R-:W-:-:S02]  /*7760*/  F2FP.F16.E4M3.UNPACK_B R94, R80 ;  /* 0x00000050ff5e723e */ /* 0x001fc400020006ff */
[----:B------:R-:W-:Y:S01]  /*7770*/  F2FP.F16.E4M3.UNPACK_B R95, R81 ;  /* 0x00000051ff5f723e */ /* 0x000fe200020006ff */
[--C-:B-1----:R-:W-:Y:S01]  /*7780*/  IMAD.MOV.U32 R88, RZ, RZ, R116.reuse ;  /* 0x000000ffff587224 */ /* 0x102fe200078e0074 */
[----:B------:R-:W-:Y:S01]  /*7790*/  F2FP.F16.E4M3.UNPACK_B R92, R76 ;  /* 0x0000004cff5c723e */ /* 0x000fe200020006ff */
[----:B------:R-:W-:Y:S01]  /*77a0*/  IMAD.MOV.U32 R84, RZ, RZ, R116 ;  /* 0x000000ffff547224 */ /* 0x000fe200078e0074 */
[----:B------:R-:W-:Y:S01]  /*77b0*/  F2FP.F16.E4M3.UNPACK_B R93, R77 ;  /* 0x0000004dff5d723e */ /* 0x000fe200020006ff */
[--C-:B--2---:R-:W-:Y:S02]  /*77c0*/  IMAD.MOV.U32 R89, RZ, RZ, R118.reuse ;  /* 0x000000ffff597224 */ /* 0x104fe400078e0076 */
[----:B------:R-:W-:Y:S02]  /*77d0*/  IMAD.MOV.U32 R85, RZ, RZ, R118 ;  /* 0x000000ffff557224 */ /* 0x000fe400078e0076 */
[--C-:B---3--:R-:W-:Y:S02]  /*77e0*/  IMAD.MOV.U32 R90, RZ, RZ, R112.reuse ;  /* 0x000000ffff5a7224 */ /* 0x108fe400078e0070 */
[----:B------:R-:W-:-:S02]  /*77f0*/  IMAD.MOV.U32 R86, RZ, RZ, R112 ;  /* 0x000000ffff567224 */ /* 0x000fc400078e0070 */
[--C-:B----4-:R-:W-:Y:S02]  /*7800*/  IMAD.MOV.U32 R91, RZ, RZ, R114.reuse ;  /* 0x000000ffff5b7224 */ /* 0x110fe400078e0072 */
[----:B------:R-:W-:Y:S01]  /*7810*/  IMAD.MOV.U32 R87, RZ, RZ, R114 ;  /* 0x000000ffff577224 */ /* 0x000fe200078e0072 */
[C---:B------:R-:W-:Y:S02]  /*7820*/  LOP3.LUT R202, R35.reuse, 0x40, RZ, 0x3c, !PT ;  /* 0x0000004023ca7812 */ /* 0x040fe400078e3cff */
[----:B------:R-:W-:Y:S01]  /*7830*/  LOP3.LUT R200, R35, 0x60, RZ, 0x3c, !PT ;  /* 0x0000006023c87812 */ /* 0x000fe200078e3cff */
[C---:B------:R-:W-:Y:S01]  /*7840*/  FMUL R56, R67.reuse, R56 ;  /* 0x0000003843387220 */ /* 0x040fe20000400000 */
[----:B------:R-:W-:Y:S01]  /*7850*/  HMMA.16816.F32 R48, R88, R94, R48 ;  /* 0x0000005e5830723c */ /* 0x000fe20000001830 */
[----:B------:R-:W-:Y:S01]  /*7860*/  F2FP.F16.E4M3.UNPACK_B R152, R80.H1 ;  /* 0x00000050ff98723e */ /* 0x000fe200030006ff */
[C---:B------:R-:W-:Y:S01]  /*7870*/  FMUL R57, R67.reuse, R57 ;  /* 0x0000003943397220 */ /* 0x040fe20000400000 */
[----:B------:R-:W-:Y:S01]  /*7880*/  F2FP.F16.E4M3.UNPACK_B R153, R81.H1 ;  /* 0x00000051ff99723e */ /* 0x000fe200030006ff */
[C---:B------:R-:W-:Y:S01]  /*7890*/  FMUL R58, R66.reuse, R58 ;  /* 0x0000003a423a7220 */ /* 0x040fe20000400000 */
[----:B------:R-:W-:Y:S01]  /*78a0*/  F2FP.F16.E4M3.UNPACK_B R150, R76.H1 ;  /* 0x0000004cff96723e */ /* 0x000fe200030006ff */
[----:B------:R-:W-:Y:S01]  /*78b0*/  HMMA.16816.F32 R52, R84, R92, R52 ;  /* 0x0000005c5434723c */ /* 0x000fe20000001834 */
[----:B------:R-:W-:Y:S01]  /*78c0*/  F2FP.F16.E4M3.UNPACK_B R151, R77.H1 ;  /* 0x0000004dff97723e */ /* 0x000fe200030006ff */
[C---:B------:R-:W-:Y:S01]  /*78d0*/  FMUL R59, R66.reuse, R59 ;  /* 0x0000003b423b7220 */ /* 0x040fe20000400000 */
[C---:B------:R-:W-:Y:S01]  /*78e0*/  FMUL R60, R67.reuse, R60 ;  /* 0x0000003c433c7220 */ /* 0x040fe20000400000 */
[----:B------:R-:W-:Y:S01]  /*78f0*/  FMUL R61, R67, R61 ;  /* 0x0000003d433d7220 */ /* 0x000fe20000400000 */
[C---:B------:R-:W-:Y:S01]  /*7900*/  FMUL R62, R66.reuse, R62 ;  /* 0x0000003e423e7220 */ /* 0x040fe20000400000 */
[----:B------:R-:W-:Y:S01]  /*7910*/  FMUL R63, R66, R63 ;  /* 0x0000003f423f7220 */ /* 0x000fe20000400000 */
[--C-:B-----5:R-:W-:Y:S01]  /*7920*/  IMAD.MOV.U32 R88, RZ, RZ, R108.reuse ;  /* 0x000000ffff587224 */ /* 0x120fe200078e006c */
[----:B------:R-:W0:Y:S01]  /*7930*/  LDS.64 R76, [R202+UR7] ;  /* 0x00000007ca4c7984 */ /* 0x000e220008000a00 */
[----:B------:R-:W-:-:S02]  /*7940*/  IMAD.MOV.U32 R84, RZ, RZ, R108 ;  /* 0x000000ffff547224 */ /* 0x000fc400078e006c */
[--C-:B------:R-:W-:Y:S01]  /*7950*/  IMAD.MOV.U32 R89, RZ, RZ, R110.reuse ;  /* 0x000000ffff597224 */ /* 0x100fe200078e006e */
[----:B------:R-:W1:Y:S01]  /*7960*/  LDS.64 R80, [R202+UR7+0x800] ;  /* 0x00080007ca507984 */ /* 0x000e620008000a00 */
[----:B------:R-:W-:Y:S02]  /*7970*/  IMAD.MOV.U32 R85, RZ, RZ, R110 ;  /* 0x000000ffff557224 */ /* 0x000fe400078e006e */
[--C-:B------:R-:W-:Y:S01]  /*7980*/  IMAD.MOV.U32 R90, RZ, RZ, R100.reuse ;  /* 0x000000ffff5a7224 */ /* 0x100fe200078e0064 */
[----:B------:R-:W2:Y:S01]  /*7990*/  LDS.64 R104, [R200+UR7] ;  /* 0x00000007c8687984 */ /* 0x000ea20008000a00 */
[----:B------:R-:W-:Y:S02]  /*79a0*/  IMAD.MOV.U32 R86, RZ, RZ, R100 ;  /* 0x000000ffff567224 */ /* 0x000fe400078e0064 */
[--C-:B------:R-:W-:Y:S01]  /*79b0*/  IMAD.MOV.U32 R91, RZ, RZ, R102.reuse ;  /* 0x000000ffff5b7224 */ /* 0x100fe200078e0066 */
[----:B------:R-:W3:Y:S01]  /*79c0*/  LDS.64 R106, [R200+UR7+0x800] ;  /* 0x00080007c86a7984 */ /* 0x000ee20008000a00 */
[----:B------:R-:W-:-:S03]  /*79d0*/  IMAD.MOV.U32 R87, RZ, RZ, R102 ;  /* 0x000000ffff577224 */ /* 0x000fc600078e0066 */
[----:B------:R-:W4:Y:S02]  /*79e0*/  LDS.64 R96, [R202+UR7+0x1000] ;  /* 0x00100007ca607984 */ /* 0x000f240008000a00 */
[----:B------:R-:W-:Y:S02]  /*79f0*/  HMMA.16816.F32 R56, R88, R94, R56 ;  /* 0x0000005e5838723c */ /* 0x000fe40000001838 */
[----:B------:R-:W5:Y:S04]  /*7a00*/  LDS.64 R98, [R202+UR7+0x1800] ;  /* 0x00180007ca627984 */ /* 0x000f680008000a00 */
[----:B------:R-:W-:Y:S01]  /*7a10*/  HMMA.16816.F32 R60, R84, R92, R60 ;  /* 0x0000005c543c723c */ /* 0x000fe2000000183c */
[----:B------:R-:W5:Y:S04]  /*7a20*/  LDS.64 R92, [R200+UR7+0x1000] ;  /* 0x00100007c85c7984 */ /* 0x000f680008000a00 */
[----:B------:R-:W5:Y:S01]  /*7a30*/  LDS.64 R94, [R200+UR7+0x1800] ;  /* 0x00180007c85e7984 */ /* 0x000f620008000a00 */
[----:B------:R-:W-:-:S02]  /*7a40*/  IMAD.MOV.U32 R88, RZ, RZ, R117 ;  /* 0x000000ffff587224 */ /* 0x000fc400078e0075 */
[----:B------:R-:W-:Y:S02]  /*7a50*/  IMAD.MOV.U32 R84, RZ, RZ, R117 ;  /* 0x000000ffff547224 */ /* 0x000fe400078e0075 */
[--C-:B------:R-:W-:Y:S02]  /*7a60*/  IMAD.MOV.U32 R89, RZ, RZ, R119.reuse ;  /* 0x000000ffff597224 */ /* 0x100fe400078e0077 */
[----:B------:R-:W-:Y:S02]  /*7a70*/  IMAD.MOV.U32 R85, RZ, RZ, R119 ;  /* 0x000000ffff557224 */ /* 0x000fe400078e0077 */
[--C-:B------:R-:W-:Y:S02]  /*7a80*/  IMAD.MOV.U32 R90, RZ, RZ, R113.reuse ;  /* 0x000000ffff5a7224 */ /* 0x100fe400078e0071 */
[----:B------:R-:W-:Y:S02]  /*7a90*/  IMAD.MOV.U32 R86, RZ, RZ, R113 ;  /* 0x000000ffff567224 */ /* 0x000fe400078e0071 */
[----:B------:R-:W-:-:S02]  /*7aa0*/  IMAD.MOV.U32 R91, RZ, RZ, R115 ;  /* 0x000000ffff5b7224 */ /* 0x000fc400078e0073 */
[----:B------:R-:W-:-:S05]  /*7ab0*/  IMAD.MOV.U32 R87, RZ, RZ, R115 ;  /* 0x000000ffff577224 */ /* 0x000fca00078e0073 */
[----:B------:R-:W-:Y:S06]  /*7ac0*/  HMMA.16816.F32 R48, R88, R152, R48 ;  /* 0x000000985830723c */ /* 0x000fec0000001830 */
[----:B------:R-:W-:Y:S01]  /*7ad0*/  HMMA.16816.F32 R52, R84, R150, R52 ;  /* 0x000000965434723c */ /* 0x000fe20000001834 */
[----:B------:R-:W-:Y:S02]  /*7ae0*/  IMAD.MOV.U32 R88, RZ, RZ, R109 ;  /* 0x000000ffff587224 */ /* 0x000fe400078e006d */
[----:B------:R-:W-:Y:S02]  /*7af0*/  IMAD.MOV.U32 R89, RZ, RZ, R111 ;  /* 0x000000ffff597224 */ /* 0x000fe400078e006f */
[----:B------:R-:W-:-:S02]  /*7b00*/  IMAD.MOV.U32 R90, RZ, RZ, R101 ;  /* 0x000000ffff5a7224 */ /* 0x000fc400078e0065 */
[----:B------:R-:W-:Y:S02]  /*7b10*/  IMAD.MOV.U32 R84, RZ, RZ, R109 ;  /* 0x000000ffff547224 */ /* 0x000fe400078e006d */
[----:B------:R-:W-:Y:S01]  /*7b20*/  IMAD.MOV.U32 R85, RZ, RZ, R111 ;  /* 0x000000ffff557224 */ /* 0x000fe200078e006f */
[----:B------:R-:W-:Y:S01]  /*7b30*/  F2FP.F16.E4M3.UNPACK_B R102, R82 ;  /* 0x00000052ff66723e */ /* 0x000fe200020006ff */
[----:B------:R-:W-:Y:S02]  /*7b40*/  IMAD.MOV.U32 R86, RZ, RZ, R101 ;  /* 0x000000ffff567224 */ /* 0x000fe400078e0065 */
[--C-:B------:R-:W-:Y:S01]  /*7b50*/  IMAD.MOV.U32 R91, RZ, RZ, R103.reuse ;  /* 0x000000ffff5b7224 */ /* 0x100fe200078e0067 */
[----:B------:R-:W-:Y:S01]  /*7b60*/  F2FP.F16.E4M3.UNPACK_B R100, R78 ;  /* 0x0000004eff64723e */ /* 0x000fe200020006ff */
[----:B------:R-:W-:Y:S01]  /*7b70*/  IMAD.MOV.U32 R87, RZ, RZ, R103 ;  /* 0x000000ffff577224 */ /* 0x000fe200078e0067 */
[----:B------:R-:W5:Y:S04]  /*7b80*/  LDS.64 R108, [R35+UR7+0x80] ;  /* 0x00008007236c7984 */ /* 0x000f680008000a00 */
[----:B------:R-:W-:Y:S01]  /*7b90*/  HMMA.16816.F32 R56, R88, R152, R56 ;  /* 0x000000985838723c */ /* 0x000fe20000001838 */
[----:B------:R-:W5:Y:S05]  /*7ba0*/  LDS.64 R110, [R35+UR7+0x880] ;  /* 0x00088007236e7984 */ /* 0x000f6a0008000a00 */
[----:B------:R-:W-:Y:S01]  /*7bb0*/  HMMA.16816.F32 R60, R84, R150, R60 ;  /* 0x00000096543c723c */ /* 0x000fe2000000183c */
[----:B------:R-:W-:Y:S01]  /*7bc0*/  F2FP.F16.E4M3.UNPACK_B R103, R83 ;  /* 0x00000053ff67723e */ /* 0x000fe200020006ff */
[----:B0-----:R-:W-:Y:S01]  /*7bd0*/  IMAD.MOV.U32 R88, RZ, RZ, R76 ;  /* 0x000000ffff587224 */ /* 0x001fe200078e004c */
[----:B------:R-:W-:Y:S01]  /*7be0*/  F2FP.F16.E4M3.UNPACK_B R101, R79 ;  /* 0x0000004fff65723e */ /* 0x000fe200020006ff */
[----:B-1----:R-:W-:-:S02]  /*7bf0*/  IMAD.MOV.U32 R89, RZ, RZ, R80 ;  /* 0x000000ffff597224 */ /* 0x002fc400078e0050 */
[----:B--2---:R-:W-:Y:S02]  /*7c00*/  IMAD.MOV.U32 R90, RZ, RZ, R104 ;  /* 0x000000ffff5a7224 */ /* 0x004fe400078e0068 */
[----:B---3--:R-:W-:Y:S02]  /*7c10*/  IMAD.MOV.U32 R91, RZ, RZ, R106 ;  /* 0x000000ffff5b7224 */ /* 0x008fe400078e006a */
[----:B------:R-:W-:Y:S02]  /*7c20*/  IMAD.MOV.U32 R84, RZ, RZ, R76 ;  /* 0x000000ffff547224 */ /* 0x000fe400078e004c */
[----:B------:R-:W-:Y:S02]  /*7c30*/  IMAD.MOV.U32 R85, RZ, RZ, R80 ;  /* 0x000000ffff557224 */ /* 0x000fe400078e0050 */
[----:B------:R-:W-:Y:S02]  /*7c40*/  IMAD.MOV.U32 R86, RZ, RZ, R104 ;  /* 0x000000ffff567224 */ /* 0x000fe400078e0068 */
[----:B------:R-:W-:Y:S01]  /*7c50*/  IMAD.MOV.U32 R87, RZ, RZ, R106 ;  /* 0x000000ffff577224 */ /* 0x000fe200078e006a */
[----:B------:R-:W-:Y:S06]  /*7c60*/  HMMA.16816.F32 R48, R88, R102, R48 ;  /* 0x000000665830723c */ /* 0x000fec0000001830 */
[----:B------:R-:W-:Y:S01]  /*7c70*/  HMMA.16816.F32 R52, R84, R100, R52 ;  /* 0x000000645434723c */ /* 0x000fe20000001834 */
[----:B----4-:R-:W-:-:S02]  /*7c80*/  IMAD.MOV.U32 R88, RZ, RZ, R96 ;  /* 0x000000ffff587224 */ /* 0x010fc400078e0060 */
[----:B-----5:R-:W-:Y:S02]  /*7c90*/  IMAD.MOV.U32 R89, RZ, RZ, R98 ;  /* 0x000000ffff597224 */ /* 0x020fe400078e0062 */
[----:B------:R-:W-:Y:S02]  /*7ca0*/  IMAD.MOV.U32 R90, RZ, RZ, R92 ;  /* 0x000000ffff5a7224 */ /* 0x000fe400078e005c */
[----:B------:R-:W-:Y:S02]  /*7cb0*/  IMAD.MOV.U32 R91, RZ, RZ, R94 ;  /* 0x000000ffff5b7224 */ /* 0x000fe400078e005e */
[----:B------:R-:W-:Y:S02]  /*7cc0*/  IMAD.MOV.U32 R84, RZ, RZ, R96 ;  /* 0x000000ffff547224 */ /* 0x000fe400078e0060 */
[----:B------:R-:W-:Y:S02]  /*7cd0*/  IMAD.MOV.U32 R85, RZ, RZ, R98 ;  /* 0x000000ffff557224 */ /* 0x000fe400078e0062 */
[----:B------:R-:W-:-:S02]  /*7ce0*/  IMAD.MOV.U32 R86, RZ, RZ, R92 ;  /* 0x000000ffff567224 */ /* 0x000fc400078e005c */
[----:B------:R-:W-:Y:S01]  /*7cf0*/  IMAD.MOV.U32 R87, RZ, RZ, R94 ;  /* 0x000000ffff577224 */ /* 0x000fe200078e005e */
[----:B------:R-:W-:Y:S01]  /*7d00*/  HMMA.16816.F32 R56, R88, R102, R56 ;  /* 0x000000665838723c */ /* 0x000fe20000001838 */
[----:B------:R-:W-:Y:S01]  /*7d10*/  LDS.64 R102, [R208+UR7+0x880] ;  /* 0x00088007d0667984 */ /* 0x000fe20008000a00 */
[----:B------:R-:W-:-:S04]  /*7d20*/  F2FP.F16.E4M3.UNPACK_B R114, R82.H1 ;  /* 0x00000052ff72723e */ /* 0x000fc800030006ff */
[----:B------:R-:W-:Y:S01]  /*7d30*/  HMMA.16816.F32 R60, R84, R100, R60 ;  /* 0x00000064543c723c */ /* 0x000fe2000000183c */
[----:B------:R-:W0:Y:S01]  /*7d40*/  LDS.64 R100, [R208+UR7+0x80] ;  /* 0x00008007d0647984 */ /* 0x000e220008000a00 */
[----:B------:R-:W-:Y:S01]  /*7d50*/  F2FP.F16.E4M3.UNPACK_B R115, R83.H1 ;  /* 0x00000053ff73723e */ /* 0x000fe200030006ff */
[----:B------:R-:W-:Y:S01]  /*7d60*/  IMAD.MOV.U32 R82, RZ, RZ, R105 ;  /* 0x000000ffff527224 */ /* 0x000fe200078e0069 */
[----:B------:R-:W-:Y:S01]  /*7d70*/  F2FP.F16.E4M3.UNPACK_B R112, R78.H1 ;  /* 0x0000004eff70723e */ /* 0x000fe200030006ff */
[----:B------:R-:W-:Y:S01]  /*7d80*/  IMAD.MOV.U32 R83, RZ, RZ, R107 ;  /* 0x000000ffff537224 */ /* 0x000fe200078e006b */
[----:B------:R-:W-:Y:S01]  /*7d90*/  F2FP.F16.E4M3.UNPACK_B R113, R79.H1 ;  /* 0x0000004fff71723e */ /* 0x000fe200030006ff */
[----:B------:R-:W-:Y:S01]  /*7da0*/  IMAD.MOV.U32 R78, RZ, RZ, R105 ;  /* 0x000000ffff4e7224 */ /* 0x000fe200078e0069 */
[----:B------:R-:W1:Y:S01]  /*7db0*/  LDS.64 R88, [R35+UR7+0x1080] ;  /* 0x0010800723587984 */ /* 0x000e620008000a00 */
[----:B------:R-:W-:-:S03]  /*7dc0*/  IMAD.MOV.U32 R79, RZ, RZ, R107 ;  /* 0x000000ffff4f7224 */ /* 0x000fc600078e006b */
[----:B------:R-:W2:Y:S04]  /*7dd0*/  LDS.64 R90, [R35+UR7+0x1880] ;  /* 0x00188007235a7984 */ /* 0x000ea80008000a00 */
[----:B------:R-:W3:Y:S04]  /*7de0*/  LDS.64 R104, [R208+UR7+0x1080] ;  /* 0x00108007d0687984 */ /* 0x000ee80008000a00 */
[----:B------:R-:W4:Y:S01]  /*7df0*/  LDS.64 R106, [R208+UR7+0x1880] ;  /* 0x00188007d06a7984 */ /* 0x000f220008000a00 */
[--C-:B------:R-:W-:Y:S02]  /*7e00*/  IMAD.MOV.U32 R80, RZ, RZ, R77.reuse ;  /* 0x000000ffff507224 */ /* 0x100fe400078e004d */
[----:B------:R-:W-:-:S02]  /*7e10*/  IMAD.MOV.U32 R76, RZ, RZ, R77 ;  /* 0x000000ffff4c7224 */ /* 0x000fc400078e004d */
[----:B------:R-:W-:-:S03]  /*7e20*/  IMAD.MOV.U32 R77, RZ, RZ, R81 ;  /* 0x000000ffff4d7224 */ /* 0x000fc600078e0051 */
        /* <DEDUP_REMOVED lines=8> */
[----:B------:R-:W-:Y:S01]  /*7eb0*/  IMAD.MOV.U32 R78, RZ, RZ, R93 ;  /* 0x000000ffff4e7224 */ /* 0x000fe200078e005d */
[----:B------:R-:W-:Y:S01]  /*7ec0*/  F2FP.F16.E4M3.UNPACK_B R87, R73 ;  /* 0x00000049ff57723e */ /* 0x000fe200020006ff */
[--C-:B------:R-:W-:Y:S01]  /*7ed0*/  IMAD.MOV.U32 R83, RZ, RZ, R95.reuse ;  /* 0x000000ffff537224 */ /* 0x100fe200078e005f */
[----:B------:R-:W-:Y:S01]  /*7ee0*/  F2FP.F16.E4M3.UNPACK_B R84, R68 ;  /* 0x00000044ff54723e */ /* 0x000fe200020006ff */
[----:B------:R-:W-:Y:S01]  /*7ef0*/  IMAD.MOV.U32 R79, RZ, RZ, R95 ;  /* 0x000000ffff4f7224 */ /* 0x000fe200078e005f */
[----:B------:R-:W-:Y:S01]  /*7f00*/  F2FP.F16.E4M3.UNPACK_B R85, R69 ;  /* 0x00000045ff55723e */ /* 0x000fe200020006ff */
[----:B------:R-:W-:Y:S03]  /*7f10*/  LDS.64 R96, [R200+UR7+0x80] ;  /* 0x00008007c8607984 */ /* 0x000fe60008000a00 */
[----:B------:R-:W-:Y:S01]  /*7f20*/  HMMA.16816.F32 R56, R80, R114, R56 ;  /* 0x000000725038723c */ /* 0x000fe20000001838 */
[----:B------:R-:W-:Y:S04]  /*7f30*/  LDS.64 R98, [R200+UR7+0x880] ;  /* 0x00088007c8627984 */ /* 0x000fe80008000a00 */
[----:B------:R-:W-:Y:S01]  /*7f40*/  LDS.64 R92, [R202+UR7+0x1080] ;  /* 0x00108007ca5c7984 */ /* 0x000fe20008000a00 */
[----:B------:R-:W-:Y:S01]  /*7f50*/  HMMA.16816.F32 R60, R76, R112, R60 ;  /* 0x000000704c3c723c */ /* 0x000fe2000000183c */
[----:B------:R-:W-:-:S02]  /*7f60*/  IMAD.MOV.U32 R80, RZ, RZ, R108 ;  /* 0x000000ffff507224 */ /* 0x000fc400078e006c */
[----:B------:R-:W-:Y:S01]  /*7f70*/  IMAD.MOV.U32 R81, RZ, RZ, R110 ;  /* 0x000000ffff517224 */ /* 0x000fe200078e006e */
[----:B------:R-:W-:Y:S01]  /*7f80*/  LDS.64 R94, [R202+UR7+0x1880] ;  /* 0x00188007ca5e7984 */ /* 0x000fe20008000a00 */
[----:B0-----:R-:W-:Y:S02]  /*7f90*/  IMAD.MOV.U32 R82, RZ, RZ, R100 ;  /* 0x000000ffff527224 */ /* 0x001fe400078e0064 */
[----:B------:R-:W-:Y:S02]  /*7fa0*/  IMAD.MOV.U32 R76, RZ, RZ, R108 ;  /* 0x000000ffff4c7224 */ /* 0x000fe400078e006c */
[----:B------:R-:W-:Y:S02]  /*7fb0*/  IMAD.MOV.U32 R77, RZ, RZ, R110 ;  /* 0x000000ffff4d7224 */ /* 0x000fe400078e006e */
[----:B------:R-:W-:Y:S02]  /*7fc0*/  IMAD.MOV.U32 R78, RZ, RZ, R100 ;  /* 0x000000ffff4e7224 */ /* 0x000fe400078e0064 */
[----:B------:R-:W-:-:S02]  /*7fd0*/  IMAD.MOV.U32 R83, RZ, RZ, R102 ;  /* 0x000000ffff537224 */ /* 0x000fc400078e0066 */
[----:B------:R-:W-:Y:S01]  /*7fe0*/  IMAD.MOV.U32 R79, RZ, RZ, R102 ;  /* 0x000000ffff4f7224 */ /* 0x000fe200078e0066 */
[----:B------:R-:W-:Y:S02]  /*7ff0*/  F2FP.F16.E4M3.UNPACK_B R114, R72.H1 ;  /* 0x00000048ff72723e */ /* 0x000fe400030006ff */
[----:B------:R-:W-:Y:S02]  /*8000*/  F2FP.F16.E4M3.UNPACK_B R115, R73.H1 ;  /* 0x00000049ff73723e */ /* 0x000fe400030006ff */
[----:B------:R-:W-:Y:S01]  /*8010*/  HMMA.16816.F32 R48, R80, R86, R48 ;  /* 0x000000565030723c */ /* 0x000fe20000001830 */
[----:B------:R-:W-:Y:S01]  /*8020*/  F2FP.F16.E4M3.UNPACK_B R112, R68.H1 ;  /* 0x00000044ff70723e */ /* 0x000fe200030006ff */
[----:B------:R-:W-:Y:S01]  /*8030*/  LDS.64 R72, [R202+UR7+0x880] ;  /* 0x00088007ca487984 */ /* 0x000fe20008000a00 */
[----:B------:R-:W-:-:S03]  /*8040*/  F2FP.F16.E4M3.UNPACK_B R113, R69.H1 ;  /* 0x00000045ff71723e */ /* 0x000fc600030006ff */
[----:B------:R-:W-:Y:S01]  /*8050*/  HMMA.16816.F32 R52, R76, R84, R52 ;  /* 0x000000544c34723c */ /* 0x000fe20000001834 */
[----:B-1----:R-:W-:Y:S01]  /*8060*/  IMAD.MOV.U32 R80, RZ, RZ, R88 ;  /* 0x000000ffff507224 */ /* 0x002fe200078e0058 */
[----:B------:R-:W0:Y:S01]  /*8070*/  LDS.64 R68, [R202+UR7+0x80] ;  /* 0x00008007ca447984 */ /* 0x000e220008000a00 */
[----:B--2---:R-:W-:Y:S02]  /*8080*/  IMAD.MOV.U32 R81, RZ, RZ, R90 ;  /* 0x000000ffff517224 */ /* 0x004fe400078e005a */
[----:B---3--:R-:W-:Y:S02]  /*8090*/  IMAD.MOV.U32 R82, RZ, RZ, R104 ;  /* 0x000000ffff527224 */ /* 0x008fe400078e0068 */
[----:B------:R-:W-:Y:S02]  /*80a0*/  IMAD.MOV.U32 R76, RZ, RZ, R88 ;  /* 0x000000ffff4c7224 */ /* 0x000fe400078e0058 */
[----:B------:R-:W-:Y:S02]  /*80b0*/  IMAD.MOV.U32 R77, RZ, RZ, R90 ;  /* 0x000000ffff4d7224 */ /* 0x000fe400078e005a */
[----:B------:R-:W-:-:S02]  /*80c0*/  IMAD.MOV.U32 R78, RZ, RZ, R104 ;  /* 0x000000ffff4e7224 */ /* 0x000fc400078e0068 */
[--C-:B----4-:R-:W-:Y:S02]  /*80d0*/  IMAD.MOV.U32 R83, RZ, RZ, R106.reuse ;  /* 0x000000ffff537224 */ /* 0x110fe400078e006a */
[----:B------:R-:W-:-:S05]  /*80e0*/  IMAD.MOV.U32 R79, RZ, RZ, R106 ;  /* 0x000000ffff4f7224 */ /* 0x000fca00078e006a */
[----:B------:R-:W-:Y:S01]  /*80f0*/  HMMA.16816.F32 R56, R80, R86, R56 ;  /* 0x000000565038723c */ /* 0x000fe20000001838 */
[----:B------:R-:W-:Y:S05]  /*8100*/  LDS.64 R86, [R200+UR7+0x1880] ;  /* 0x00188007c8567984 */ /* 0x000fea0008000a00 */
[----:B------:R-:W-:Y:S01]  /*8110*/  HMMA.16816.F32 R60, R76, R84, R60 ;  /* 0x000000544c3c723c */ /* 0x000fe2000000183c */
[----:B------:R-:W1:Y:S01]  /*8120*/  LDS.64 R84, [R200+UR7+0x1080] ;  /* 0x00108007c8547984 */ /* 0x000e620008000a00 */
[----:B------:R-:W-:Y:S02]  /*8130*/  IMAD.MOV.U32 R80, RZ, RZ, R109 ;  /* 0x000000ffff507224 */ /* 0x000fe400078e006d */
[----:B------:R-:W-:-:S02]  /*8140*/  IMAD.MOV.U32 R81, RZ, RZ, R111 ;  /* 0x000000ffff517224 */ /* 0x000fc400078e006f */
[----:B------:R-:W-:Y:S02]  /*8150*/  IMAD.MOV.U32 R82, RZ, RZ, R101 ;  /* 0x000000ffff527224 */ /* 0x000fe400078e0065 */
[----:B------:R-:W-:Y:S02]  /*8160*/  IMAD.MOV.U32 R76, RZ, RZ, R109 ;  /* 0x000000ffff4c7224 */ /* 0x000fe400078e006d */
[----:B------:R-:W-:Y:S02]  /*8170*/  IMAD.MOV.U32 R77, RZ, RZ, R111 ;  /* 0x000000ffff4d7224 */ /* 0x000fe400078e006f */
[----:B------:R-:W-:Y:S02]  /*8180*/  IMAD.MOV.U32 R78, RZ, RZ, R101 ;  /* 0x000000ffff4e7224 */ /* 0x000fe400078e0065 */
[--C-:B------:R-:W-:Y:S02]  /*8190*/  IMAD.MOV.U32 R83, RZ, RZ, R103.reuse ;  /* 0x000000ffff537224 */ /* 0x100fe400078e0067 */
[----:B------:R-:W-:Y:S01]  /*81a0*/  IMAD.MOV.U32 R79, RZ, RZ, R103 ;  /* 0x000000ffff4f7224 */ /* 0x000fe200078e0067 */
[----:B------:R-:W2:Y:S04]  /*81b0*/  S2R R100, SR_CTAID.X ;  /* 0x0000000000647919 */ /* 0x000ea80000002500 */
[----:B------:R-:W-:Y:S06]  /*81c0*/  HMMA.16816.F32 R48, R80, R114, R48 ;  /* 0x000000725030723c */ /* 0x000fec0000001830 */
[----:B------:R-:W-:Y:S01]  /*81d0*/  HMMA.16816.F32 R52, R76, R112, R52 ;  /* 0x000000704c34723c */ /* 0x000fe20000001834 */
[----:B------:R-:W-:-:S02]  /*81e0*/  IMAD.MOV.U32 R80, RZ, RZ, R89 ;  /* 0x000000ffff507224 */ /* 0x000fc400078e0059 */
[----:B------:R-:W-:Y:S02]  /*81f0*/  IMAD.MOV.U32 R81, RZ, RZ, R91 ;  /* 0x000000ffff517224 */ /* 0x000fe400078e005b */
[----:B------:R-:W-:Y:S02]  /*8200*/  IMAD.MOV.U32 R82, RZ, RZ, R105 ;  /* 0x000000ffff527224 */ /* 0x000fe400078e0069 */
[----:B------:R-:W-:Y:S02]  /*8210*/  IMAD.MOV.U32 R76, RZ, RZ, R89 ;  /* 0x000000ffff4c7224 */ /* 0x000fe400078e0059 */
[----:B------:R-:W-:Y:S02]  /*8220*/  IMAD.MOV.U32 R77, RZ, RZ, R91 ;  /* 0x000000ffff4d7224 */ /* 0x000fe400078e005b */
[----:B------:R-:W-:Y:S02]  /*8230*/  IMAD.MOV.U32 R78, RZ, RZ, R105 ;  /* 0x000000ffff4e7224 */ /* 0x000fe400078e0069 */
[----:B------:R-:W-:-:S02]  /*8240*/  IMAD.MOV.U32 R83, RZ, RZ, R107 ;  /* 0x000000ffff537224 */ /* 0x000fc400078e006b */
[----:B------:R-:W-:-:S05]  /*8250*/  IMAD.MOV.U32 R79, RZ, RZ, R107 ;  /* 0x000000ffff4f7224 */ /* 0x000fca00078e006b */
[----:B------:R-:W-:Y:S06]  /*8260*/  HMMA.16816.F32 R56, R80, R114, R56 ;  /* 0x000000725038723c */ /* 0x000fec0000001838 */
[----:B------:R-:W-:Y:S01]  /*8270*/  HMMA.16816.F32 R60, R76, R112, R60 ;  /* 0x000000704c3c723c */ /* 0x000fe2000000183c */
[----:B------:R-:W-:Y:S01]  /*8280*/  F2FP.F16.E4M3.UNPACK_B R90, R74 ;  /* 0x0000004aff5a723e */ /* 0x000fe200020006ff */
[----:B0-----:R-:W-:Y:S01]  /*8290*/  IMAD.MOV.U32 R80, RZ, RZ, R68 ;  /* 0x000000ffff507224 */ /* 0x001fe200078e0044 */
[----:B------:R-:W-:Y:S01]  /*82a0*/  F2FP.F16.E4M3.UNPACK_B R91, R75 ;  /* 0x0000004bff5b723e */ /* 0x000fe200020006ff */
[----:B------:R-:W-:Y:S01]  /*82b0*/  IMAD.MOV.U32 R81, RZ, RZ, R72 ;  /* 0x000000ffff517224 */ /* 0x000fe200078e0048 */
[----:B------:R-:W-:Y:S01]  /*82c0*/  F2FP.F16.E4M3.UNPACK_B R88, R70 ;  /* 0x00000046ff58723e */ /* 0x000fe200020006ff */
[----:B------:R-:W-:Y:S01]  /*82d0*/  IMAD.MOV.U32 R82, RZ, RZ, R96 ;  /* 0x000000ffff527224 */ /* 0x000fe200078e0060 */
[----:B------:R-:W-:Y:S01]  /*82e0*/  F2FP.F16.E4M3.UNPACK_B R89, R71 ;  /* 0x00000047ff59723e */ /* 0x000fe200020006ff */
[----:B------:R-:W-:-:S02]  /*82f0*/  IMAD.MOV.U32 R83, RZ, RZ, R98 ;  /* 0x000000ffff537224 */ /* 0x000fc400078e0062 */
[----:B------:R-:W-:Y:S02]  /*8300*/  IMAD.MOV.U32 R76, RZ, RZ, R68 ;  /* 0x000000ffff4c7224 */ /* 0x000fe400078e0044 */
[----:B------:R-:W-:Y:S02]  /*8310*/  IMAD.MOV.U32 R77, RZ, RZ, R72 ;  /* 0x000000ffff4d7224 */ /* 0x000fe400078e0048 */
[----:B------:R-:W-:Y:S02]  /*8320*/  IMAD.MOV.U32 R78, RZ, RZ, R96 ;  /* 0x000000ffff4e7224 */ /* 0x000fe400078e0060 */
[----:B------:R-:W-:Y:S01]  /*8330*/  IMAD.MOV.U32 R79, RZ, RZ, R98 ;  /* 0x000000ffff4f7224 */ /* 0x000fe200078e0062 */
[----:B------:R-:W-:Y:S06]  /*8340*/  HMMA.16816.F32 R48, R80, R90, R48 ;  /* 0x0000005a5030723c */ /* 0x000fec0000001830 */
[----:B------:R-:W-:Y:S01]  /*8350*/  HMMA.16816.F32 R52, R76, R88, R52 ;  /* 0x000000584c34723c */ /* 0x000fe20000001834 */
[----:B------:R-:W-:-:S02]  /*8360*/  IMAD.MOV.U32 R80, RZ, RZ, R92 ;  /* 0x000000ffff507224 */ /* 0x000fc400078e005c */
[----:B------:R-:W-:Y:S02]  /*8370*/  IMAD.MOV.U32 R81, RZ, RZ, R94 ;  /* 0x000000ffff517224 */ /* 0x000fe400078e005e */
[----:B-1----:R-:W-:Y:S02]  /*8380*/  IMAD.MOV.U32 R82, RZ, RZ, R84 ;  /* 0x000000ffff527224 */ /* 0x002fe400078e0054 */
[----:B------:R-:W-:Y:S02]  /*8390*/  IMAD.MOV.U32 R83, RZ, RZ, R86 ;  /* 0x000000ffff537224 */ /* 0x000fe400078e0056 */
[----:B------:R-:W-:Y:S02]  /*83a0*/  IMAD.MOV.U32 R76, RZ, RZ, R92 ;  /* 0x000000ffff4c7224 */ /* 0x000fe400078e005c */
[----:B------:R-:W-:Y:S02]  /*83b0*/  IMAD.MOV.U32 R77, RZ, RZ, R94 ;  /* 0x000000ffff4d7224 */ /* 0x000fe400078e005e */
[----:B------:R-:W-:-:S02]  /*83c0*/  IMAD.MOV.U32 R78, RZ, RZ, R84 ;  /* 0x000000ffff4e7224 */ /* 0x000fc400078e0054 */
[----:B------:R-:W-:Y:S01]  /*83d0*/  IMAD.MOV.U32 R79, RZ, RZ, R86 ;  /* 0x000000ffff4f7224 */ /* 0x000fe200078e0056 */
[----:B------:R-:W-:Y:S01]  /*83e0*/  HMMA.16816.F32 R56, R80, R90, R56 ;  /* 0x0000005a5038723c */ /* 0x000fe20000001838 */
[----:B--2---:R-:W-:-:S05]  /*83f0*/  IMAD.SHL.U32 R100, R100, 0x20, RZ ;  /* 0x0000002064647824 */ /* 0x004fca00078e00ff */
[----:B------:R-:W-:Y:S01]  /*8400*/  HMMA.16816.F32 R60, R76, R88, R60 ;  /* 0x000000584c3c723c */ /* 0x000fe2000000183c */
[----:B------:R-:W-:Y:S01]  /*8410*/  UIADD3 UR6, UR6, 0x80, URZ ;  /* 0x0000008006067890 */ /* 0x000fe2000fffe03f */
[----:B------:R-:W-:Y:S01]  /*8420*/  VIADD R100, R100, 0x20 ;  /* 0x0000002064647836 */ /* 0x000fe20000000000 */
[----:B------:R-:W-:Y:S01]  /*8430*/  F2FP.F16.E4M3.UNPACK_B R82, R74.H1 ;  /* 0x0000004aff52723e */ /* 0x000fe200030006ff */
[--C-:B------:R-:W-:Y:S01]  /*8440*/  IMAD.MOV.U32 R72, RZ, RZ, R69.reuse ;  /* 0x000000ffff487224 */ /* 0x100fe200078e0045 */
[----:B------:R-:W-:Y:S01]  /*8450*/  F2FP.F16.E4M3.UNPACK_B R83, R75.H1 ;  /* 0x0000004bff53723e */ /* 0x000fe200030006ff */
[----:B------:R-:W-:Y:S01]  /*8460*/  IMAD.MOV.U32 R68, RZ, RZ, R69 ;  /* 0x000000ffff447224 */ /* 0x000fe200078e0045 */
[----:B------:R-:W-:Y:S01]  /*8470*/  F2FP.F16.E4M3.UNPACK_B R80, R70.H1 ;  /* 0x00000046ff50723e */ /* 0x000fe200030006ff */
[----:B------:R-:W-:Y:S01]  /*8480*/  IMAD.MOV.U32 R69, RZ, RZ, R73 ;  /* 0x000000ffff457224 */ /* 0x000fe200078e0049 */
[----:B------:R-:W-:Y:S01]  /*8490*/  F2FP.F16.E4M3.UNPACK_B R81, R71.H1 ;  /* 0x00000047ff51723e */ /* 0x000fe200030006ff */
[----:B------:R-:W-:-:S02]  /*84a0*/  IMAD.MOV.U32 R74, RZ, RZ, R97 ;  /* 0x000000ffff4a7224 */ /* 0x000fc400078e0061 */
[----:B------:R-:W-:Y:S02]  /*84b0*/  IMAD.MOV.U32 R70, RZ, RZ, R97 ;  /* 0x000000ffff467224 */ /* 0x000fe400078e0061 */
[--C-:B------:R-:W-:Y:S02]  /*84c0*/  IMAD.MOV.U32 R75, RZ, RZ, R99.reuse ;  /* 0x000000ffff4b7224 */ /* 0x100fe400078e0063 */
[----:B------:R-:W-:Y:S01]  /*84d0*/  IMAD.MOV.U32 R71, RZ, RZ, R99 ;  /* 0x000000ffff477224 */ /* 0x000fe200078e0063 */
[----:B------:R-:W-:-:S04]  /*84e0*/  ISETP.LE.AND P2, PT, R100, UR6, PT ;  /* 0x0000000664007c0c */ /* 0x000fc8000bf43270 */
[----:B------:R-:W-:Y:S06]  /*84f0*/  HMMA.16816.F32 R48, R72, R82, R48 ;  /* 0x000000524830723c */ /* 0x000fec0000001830 */
[----:B------:R-:W-:Y:S01]  /*8500*/  HMMA.16816.F32 R52, R68, R80, R52 ;  /* 0x000000504434723c */ /* 0x000fe20000001834 */
[----:B------:R-:W-:Y:S02]  /*8510*/  IMAD.MOV.U32 R72, RZ, RZ, R93 ;  /* 0x000000ffff487224 */ /* 0x000fe400078e005d */
[----:B------:R-:W-:Y:S02]  /*8520*/  IMAD.MOV.U32 R73, RZ, RZ, R95 ;  /* 0x000000ffff497224 */ /* 0x000fe400078e005f */
[----:B------:R-:W-:-:S02]  /*8530*/  IMAD.MOV.U32 R74, RZ, RZ, R85 ;  /* 0x000000ffff4a7224 */ /* 0x000fc400078e0055 */
[----:B------:R-:W-:Y:S02]  /*8540*/  IMAD.MOV.U32 R68, RZ, RZ, R93 ;  /* 0x000000ffff447224 */ /* 0x000fe400078e005d */
[----:B------:R-:W-:Y:S02]  /*8550*/  IMAD.MOV.U32 R69, RZ, RZ, R95 ;  /* 0x000000ffff457224 */ /* 0x000fe400078e005f */
[----:B------:R-:W-:Y:S02]  /*8560*/  IMAD.MOV.U32 R70, RZ, RZ, R85 ;  /* 0x000000ffff467224 */ /* 0x000fe400078e0055 */
[--C-:B------:R-:W-:Y:S02]  /*8570*/  IMAD.MOV.U32 R75, RZ, RZ, R87.reuse ;  /* 0x000000ffff4b7224 */ /* 0x100fe400078e0057 */
[----:B------:R-:W-:Y:S01]  /*8580*/  IMAD.MOV.U32 R71, RZ, RZ, R87 ;  /* 0x000000ffff477224 */ /* 0x000fe200078e0057 */
[----:B------:R-:W-:Y:S02]  /*8590*/  ULEA UR4, UR17, UR4, 0x7 ;  /* 0x0000000411047291 */ /* 0x000fe4000f8e383f */
[----:B------:R-:W-:-:S02]  /*85a0*/  ULEA UR5, UR16, UR5, 0x7 ;  /* 0x0000000510057291 */ /* 0x000fc4000f8e383f */
[----:B------:R-:W-:Y:S01]  /*85b0*/  HMMA.16816.F32 R56, R72, R82, R56 ;  /* 0x000000524838723c */ /* 0x000fe20000001838 */
[----:B------:R-:W-:Y:S01]  /*85c0*/  FFMA R2, R27, R2, R30 ;  /* 0x000000021b027223 */ /* 0x000fe2000000001e */
[----:B------:R-:W-:Y:S01]  /*85d0*/  FFMA R3, R67, R3, R28 ;  /* 0x0000000343037223 */ /* 0x000fe2000000001c */
[----:B------:R-:W-:-:S03]  /*85e0*/  FFMA R4, R66, R4, R29 ;  /* 0x0000000442047223 */ /* 0x000fc6000000001d */
[----:B------:R-:W-:Y:S01]  /*85f0*/  HMMA.16816.F32 R60, R68, R80, R60 ;  /* 0x00000050443c723c */ /* 0x000fe2000000183c */
[----:B------:R-:W-:Y:S02]  /*8600*/  IMAD.MOV.U32 R27, RZ, RZ, R46 ;  /* 0x000000ffff1b7224 */ /* 0x000fe400078e002e */
[----:B------:R-:W-:Y:S02]  /*8610*/  IMAD.MOV.U32 R28, RZ, RZ, R47 ;  /* 0x000000ffff1c7224 */ /* 0x000fe400078e002f */
[----:B------:R-:W-:Y:S02]  /*8620*/  IMAD.MOV.U32 R29, RZ, RZ, R64 ;  /* 0x000000ffff1d7224 */ /* 0x000fe400078e0040 */
[----:B------:R-:W-:Y:S01]  /*8630*/  IMAD.MOV.U32 R30, RZ, RZ, R65 ;  /* 0x000000ffff1e7224 */ /* 0x000fe200078e0041 */
[----:B------:R-:W-:-:S01]  /*8640*/  NOP ;  /* 0x0000000000007918 */ /* 0x000fc20000000000 */
[----:B------:R-:W-:-:S15]  /*8650*/  @!P2 BRA `(.L_x_9) ;  /* 0xffffffa80048a947 */ /* 0x000fde000383ffff */
.L_x_0:
[----:B------:R-:W0:Y:S01]  /*8660*/  S2R R6, SR_TID.X ;  /* 0x0000000000067919 */ /* 0x000e220000002100 */
[----:B------:R-:W-:Y:S01]  /*8670*/  IMAD.MOV.U32 R22, RZ, RZ, R0 ;  /* 0x000000ffff167224 */ /* 0x000fe200078e0000 */
[----:B------:R-:W1:Y:S01]  /*8680*/  S2UR UR9, SR_CgaCtaId ;  /* 0x00000000000979c3 */ /* 0x000e620000008800 */
[----:B------:R-:W-:-:S07]  /*8690*/  IMAD.MOV.U32 R21, RZ, RZ, R2 ;  /* 0x000000ffff157224 */ /* 0x000fce00078e0002 */
[----:B------:R-:W-:Y:S01]  /*86a0*/  BAR.SYNC.DEFER_BLOCKING 0x0 ;  /* 0x0000000000007b1d */ /* 0x000fe20000010000 */
[----:B------:R-:W-:Y:S01]  /*86b0*/  IMAD.MOV.U32 R18, RZ, RZ, R3 ;  /* 0x000000ffff127224 */ /* 0x000fe200078e0003 */
[----:B------:R-:W-:Y:S01]  /*86c0*/  FSETP.GEU.AND P1, PT, R22, 1.175494350822287508e-38, PT ;  /* 0x008000001600780b */ /* 0x000fe20003f2e000 */
[----:B------:R-:W-:Y:S02]  /*86d0*/  IMAD.MOV.U32 R17, RZ, RZ, R4 ;  /* 0x000000ffff117224 */ /* 0x000fe400078e0004 */
[C---:B------:R-:W-:Y:S01]  /*86e0*/  FMUL R2, R21.reuse, 8388608 ;  /* 0x4b00000015027820 */ /* 0x040fe20000400000 */
[----:B------:R-:W-:Y:S01]  /*86f0*/  FSETP.GEU.AND P2, PT, R21, 1.175494350822287508e-38, PT ;  /* 0x008000001500780b */ /* 0x000fe20003f4e000 */
[C---:B------:R-:W-:Y:S01]  /*8700*/  FMUL R3, R18.reuse, 8388608 ;  /* 0x4b00000012037820 */ /* 0x040fe20000400000 */
[----:B------:R-:W-:Y:S01]  /*8710*/  FSETP.GEU.AND P3, PT, R18, 1.175494350822287508e-38, PT ;  /* 0x008000001200780b */ /* 0x000fe20003f6e000 */
[C---:B------:R-:W-:Y:S01]  /*8720*/  FMUL R4, R17.reuse, 8388608 ;  /* 0x4b00000011047820 */ /* 0x040fe20000400000 */
[C---:B------:R-:W-:Y:S01]  /*8730*/  FSETP.GT.AND P6, PT, |R17|.reuse, 8.50705917302346158658e+37, PT ;  /* 0x7e8000001100780b */ /* 0x040fe20003fc4200 */
[----:B------:R-:W-:Y:S01]  /*8740*/  UMOV UR8, 0x400 ;  /* 0x0000040000087882 */ /* 0x000fe20000000000 */
[----:B------:R-:W-:Y:S01]  /*8750*/  FSEL R40, R2, R21, !P2 ;  /* 0x0000001502287208 */ /* 0x000fe20005000000 */
[----:B------:R-:W2:Y:S01]  /*8760*/  S2R R66, SR_CTAID.X ;  /* 0x0000000000427919 */ /* 0x000ea20000002500 */
[----:B------:R-:W-:Y:S01]  /*8770*/  FSETP.GEU.AND P5, PT, |R17|, 1.175494350822287508e-38, PT ;  /* 0x008000001100780b */ /* 0x000fe20003fae200 */
[----:B------:R-:W3:Y:S01]  /*8780*/  LDC R38, c[0x0][0x278] ;  /* 0x00009e00ff267b82 */ /* 0x000ee20000000800 */
[----:B------:R-:W-:Y:S01]  /*8790*/  FSEL R31, R3, R18, !P3 ;  /* 0x00000012031f7208 */ /* 0x000fe20005800000 */
[----:B------:R-:W-:Y:S01]  /*87a0*/  VIADD R3, R40, 0xc0cafb0d ;  /* 0xc0cafb0d28037836 */ /* 0x000fe20000000000 */
[----:B------:R-:W-:Y:S01]  /*87b0*/  FSETP.GEU.AND P4, PT, R17, 1.175494350822287508e-38, PT ;  /* 0x008000001100780b */ /* 0x000fe20003f8e000 */
[----:B------:R-:W4:Y:S01]  /*87c0*/  S2R R67, SR_TID.X ;  /* 0x0000000000437919 */ /* 0x000f220000002100 */
[----:B------:R-:W-:-:S02]  /*87d0*/  FSEL R2, RZ, -23, P2 ;  /* 0xc1b80000ff027808 */ /* 0x000fc40001000000 */
[----:B------:R-:W-:Y:S01]  /*87e0*/  LOP3.LUT R3, R3, 0xff800000, RZ, 0xc0, !PT ;  /* 0xff80000003037812 */ /* 0x000fe200078ec0ff */
[----:B------:R-:W-:Y:S01]  /*87f0*/  @P6 FMUL R63, R63, 0.25 ;  /* 0x3e8000003f3f6820 */ /* 0x000fe20000400000 */
[----:B------:R-:W-:Y:S01]  /*8800*/  FSEL R42, R4, R17, !P4 ;  /* 0x00000011042a7208 */ /* 0x000fe20006000000 */
[----:B------:R-:W-:Y:S01]  /*8810*/  @P6 FMUL R17, R17, 0.25 ;  /* 0x3e80000011116820 */ /* 0x000fe20000400000 */
[----:B------:R-:W-:Y:S01]  /*8820*/  @P6 FMUL R62, R62, 0.25 ;  /* 0x3e8000003e3e6820 */ /* 0x000fe20000400000 */
[----:B------:R-:W-:Y:S01]  /*8830*/  @P6 FMUL R59, R59, 0.25 ;  /* 0x3e8000003b3b6820 */ /* 0x000fe20000400000 */
[----:B------:R-:W-:Y:S01]  /*8840*/  @P6 FMUL R58, R58, 0.25 ;  /* 0x3e8000003a3a6820 */ /* 0x000fe20000400000 */
[C---:B0-----:R-:W-:Y:S01]  /*8850*/  LOP3.LUT R5, R6.reuse, 0xff, RZ, 0xc0, !PT ;  /* 0x000000ff06057812 */ /* 0x041fe200078ec0ff */
[C---:B------:R-:W-:Y:S01]  /*8860*/  IMAD.SHL.U32 R8, R6.reuse, 0x4, RZ ;  /* 0x0000000406087824 */ /* 0x040fe200078e00ff */
[----:B------:R-:W-:Y:S01]  /*8870*/  LOP3.LUT R9, R6, 0x3, RZ, 0xc0, !PT ;  /* 0x0000000306097812 */ /* 0x000fe200078ec0ff */
[----:B------:R-:W-:Y:S01]  /*8880*/  @!P5 FMUL R17, R17, 16777216 ;  /* 0x4b8000001111d820 */ /* 0x000fe20000400000 */
[----:B------:R-:W-:Y:S01]  /*8890*/  ISETP.GE.U32.AND P0, PT, R5, 0x20, PT ;  /* 0x000000200500780c */ /* 0x000fe20003f06070 */
[----:B------:R-:W-:Y:S01]  /*88a0*/  FMUL R5, R22, 8388608 ;  /* 0x4b00000016057820 */ /* 0x000fe20000400000 */
[----:B------:R-:W-:Y:S01]  /*88b0*/  SHF.R.U32.HI R7, RZ, 0x4, R6 ;  /* 0x00000004ff077819 */ /* 0x000fe20000011606 */
[----:B------:R-:W-:Y:S01]  /*88c0*/  IMAD.SHL.U32 R10, R9, 0x20, RZ ;  /* 0x00000020090a7824 */ /* 0x000fe200078e00ff */
[----:B------:R-:W-:Y:S01]  /*88d0*/  LOP3.LUT R11, R6, 0xc0, RZ, 0xc0, !PT ;  /* 0x000000c0060b7812 */ /* 0x000fe200078ec0ff */
[----:B------:R-:W-:Y:S01]  /*88e0*/  @!P5 FMUL R63, R63, 16777216 ;  /* 0x4b8000003f3fd820 */ /* 0x000fe20000400000 */
[----:B------:R-:W-:Y:S01]  /*88f0*/  FSEL R29, R5, R22, !P1 ;  /* 0x00000016051d7208 */ /* 0x000fe20004800000 */
[----:B------:R-:W-:Y:S01]  /*8900*/  @!P5 FMUL R62, R62, 16777216 ;  /* 0x4b8000003e3ed820 */ /* 0x000fe20000400000 */
[----:B------:R-:W-:Y:S01]  /*8910*/  LOP3.LUT R9, R7, 0x2, RZ, 0xc0, !PT ;  /* 0x0000000207097812 */ /* 0x000fe200078ec0ff */
[----:B------:R-:W-:Y:S01]  /*8920*/  IMAD R10, R11, 0x4, R10 ;  /* 0x000000040b0a7824 */ /* 0x000fe200078e020a */
[----:B------:R-:W-:Y:S01]  /*8930*/  LOP3.LUT R0, R6, 0x1c, RZ, 0xc0, !PT ;  /* 0x0000001c06007812 */ /* 0x000fe200078ec0ff */
[----:B------:R-:W-:Y:S01]  /*8940*/  VIADD R7, R29, 0xc0cafb0d ;  /* 0xc0cafb0d1d077836 */ /* 0x000fe20000000000 */
[----:B------:R-:W-:Y:S01]  /*8950*/  LOP3.LUT R12, R8, 0xfc, RZ, 0xc0, !PT ;  /* 0x000000fc080c7812 */ /* 0x000fe200078ec0ff */
[----:B------:R-:W-:Y:S01]  /*8960*/  @!P5 FMUL R59, R59, 16777216 ;  /* 0x4b8000003b3bd820 */ /* 0x000fe20000400000 */
[----:B------:R-:W-:Y:S01]  /*8970*/  IADD3 R28, R0, R10, R9 ;  /* 0x0000000a001c7210 */ /* 0x000fe20007ffe009 */
[----:B------:R-:W-:Y:S01]  /*8980*/  VIADD R9, R31, 0xc0cafb0d ;  /* 0xc0cafb0d1f097836 */ /* 0x000fe20000000000 */
[----:B------:R-:W-:Y:S01]  /*8990*/  LOP3.LUT R8, R7, 0xff800000, RZ, 0xc0, !PT ;  /* 0xff80000007087812 */ /* 0x000fe200078ec0ff */
[----:B------:R-:W-:Y:S01]  /*89a0*/  @!P5 FMUL R58, R58, 16777216 ;  /* 0x4b8000003a3ad820 */ /* 0x000fe20000400000 */
[----:B------:R-:W-:Y:S01]  /*89b0*/  FSEL R7, RZ, -23, P1 ;  /* 0xc1b80000ff077808 */ /* 0x000fe20000800000 */
[----:B-1----:R-:W-:Y:S01]  /*89c0*/  ULEA UR10, UR9, UR8, 0x18 ;  /* 0x00000008090a7291 */ /* 0x002fe2000f8ec03f */
[----:B------:R-:W-:Y:S01]  /*89d0*/  I2FP.F32.S32 R10, R8 ;  /* 0x00000008000a7245 */ /* 0x000fe20000201400 */
[----:B------:R-:W-:Y:S01]  /*89e0*/  IMAD.IADD R8, R29, 0x1, -R8 ;  /* 0x000000011d087824 */ /* 0x000fe200078e0a08 */
[----:B------:R-:W-:Y:S01]  /*89f0*/  LOP3.LUT R5, R6, 0x18, RZ, 0xc0, !PT ;  /* 0x0000001806057812 */ /* 0x000fe200078ec0ff */
[----:B------:R-:W0:Y:S01]  /*8a00*/  LDC.64 R32, c[0x0][0x228] ;  /* 0x00008a00ff207b82 */ /* 0x000e220000000a00 */
[----:B------:R-:W-:Y:S01]  /*8a10*/  SHF.R.U32.HI R11, RZ, 0x1, R11 ;  /* 0x00000001ff0b7819 */ /* 0x000fe2000001160b */
[----:B------:R-:W-:Y:S01]  /*8a20*/  FFMA.FTZ R7, R10, 1.1920928955078125e-07, R7 ;  /* 0x340000000a077823 */ /* 0x000fe20000010007 */
[----:B------:R-:W-:Y:S01]  /*8a30*/  LOP3.LUT R10, R9, 0xff800000, RZ, 0xc0, !PT ;  /* 0xff800000090a7812 */ /* 0x000fe200078ec0ff */
[----:B------:R-:W-:Y:S01]  /*8a40*/  IMAD R12, R5, 0x80, R12 ;  /* 0x00000080050c7824 */ /* 0x000fe200078e020c */
[----:B------:R-:W-:Y:S01]  /*8a50*/  I2FP.F32.S32 R9, R3 ;  /* 0x0000000300097245 */ /* 0x000fe20000201400 */
[----:B------:R-:W-:Y:S01]  /*8a60*/  IMAD.IADD R3, R40, 0x1, -R3 ;  /* 0x0000000128037824 */ /* 0x000fe200078e0a03 */
[----:B------:R-:W-:Y:S01]  /*8a70*/  FSETP.GT.AND P6, PT, |R22|, 8.50705917302346158658e+37, PT ;  /* 0x7e8000001600780b */ /* 0x000fe20003fc4200 */
[----:B------:R-:W-:Y:S01]  /*8a80*/  FADD R8, R8, -1 ;  /* 0xbf80000008087421 */ /* 0x000fe20000000000 */
[----:B------:R-:W-:Y:S01]  /*8a90*/  FSETP.GT.AND P1, PT, |R21|, 8.50705917302346158658e+37, PT ;  /* 0x7e8000001500780b */ /* 0x000fe20003f24200 */
[----:B------:R-:W-:Y:S01]  /*8aa0*/  FFMA.FTZ R2, R9, 1.1920928955078125e-07, R2 ;  /* 0x3400000009027823 */ /* 0x000fe20000010002 */
[----:B------:R-:W-:Y:S01]  /*8ab0*/  FSETP.GT.AND P2, PT, |R18|, 8.50705917302346158658e+37, PT ;  /* 0x7e8000001200780b */ /* 0x000fe20003f44200 */
[----:B------:R-:W1:Y:S01]  /*8ac0*/  MUFU.RCP R9, R17 ;  /* 0x0000001100097308 */ /* 0x000e620000001000 */
[----:B------:R-:W-:Y:S01]  /*8ad0*/  LOP3.LUT R30, R12, R11, RZ, 0x3c, !PT ;  /* 0x0000000b0c1e7212 */ /* 0x000fe200078e3cff */
[----:B------:R-:W-:Y:S01]  /*8ae0*/  VIADD R11, R42, 0xc0cafb0d ;  /* 0xc0cafb0d2a0b7836 */ /* 0x000fe20000000000 */
[----:B------:R-:W-:Y:S01]  /*8af0*/  FSEL R4, RZ, -23, P3 ;  /* 0xc1b80000ff047808 */ /* 0x000fe20001800000 */
[----:B--2---:R-:W-:Y:S01]  /*8b00*/  IMAD.SHL.U32 R66, R66, 0x20, RZ ;  /* 0x0000002042427824 */ /* 0x004fe200078e00ff */
[----:B------:R-:W-:Y:S01]  /*8b10*/  FSEL R12, RZ, -23, P4 ;  /* 0xc1b80000ff0c7808 */ /* 0x000fe20002000000 */
[----:B------:R-:W-:Y:S01]  /*8b20*/  ULDC.64 UR8, c[0x0][0x270] ;  /* 0x00009c0000087ab9 */ /* 0x000fe20000000a00 */
[C---:B------:R-:W-:Y:S01]  /*8b30*/  FSETP.GEU.AND P3, PT, |R22|.reuse, 1.175494350822287508e-38, PT ;  /* 0x008000001600780b */ /* 0x040fe20003f6e200 */
[----:B------:R-:W-:Y:S01]  /*8b40*/  @P6 FMUL R22, R22, 0.25 ;  /* 0x3e80000016166820 */ /* 0x000fe20000400000 */
[C---:B------:R-:W-:Y:S01]  /*8b50*/  FSETP.GEU.AND P4, PT, |R21|.reuse, 1.175494350822287508e-38, PT ;  /* 0x008000001500780b */ /* 0x040fe20003f8e200 */
[----:B------:R-:W-:Y:S01]  /*8b60*/  @P1 FMUL R21, R21, 0.25 ;  /* 0x3e80000015151820 */ /* 0x000fe20000400000 */
[C---:B------:R-:W-:Y:S01]  /*8b70*/  FSETP.GEU.AND P5, PT, |R18|.reuse, 1.175494350822287508e-38, PT ;  /* 0x008000001200780b */ /* 0x040fe20003fae200 */
[----:B------:R-:W-:Y:S01]  /*8b80*/  @P2 FMUL R18, R18, 0.25 ;  /* 0x3e80000012122820 */ /* 0x000fe20000400000 */
[----:B------:R-:W-:Y:S01]  /*8b90*/  LOP3.LUT R13, R11, 0xff800000, RZ, 0xc0, !PT ;  /* 0xff8000000b0d7812 */ /* 0x000fe200078ec0ff */
[----:B------:R-:W-:Y:S01]  /*8ba0*/  @P6 FMUL R53, R53, 0.25 ;  /* 0x3e80000035356820 */ /* 0x000fe20000400000 */
[----:B------:R-:W-:Y:S01]  /*8bb0*/  I2FP.F32.S32 R11, R10 ;  /* 0x0000000a000b7245 */ /* 0x000fe20000201400 */
[----:B------:R-:W-:Y:S01]  /*8bc0*/  @P6 FMUL R52, R52, 0.25 ;  /* 0x3e80000034346820 */ /* 0x000fe20000400000 */
[----:B------:R-:W-:Y:S01]  /*8bd0*/  I2FP.F32.S32 R15, R13 ;  /* 0x0000000d000f7245 */ /* 0x000fe20000201400 */
[C---:B-1----:R-:W-:Y:S01]  /*8be0*/  FMUL R16, R9.reuse, R59 ;  /* 0x0000003b09107220 */ /* 0x042fe20000400000 */
[----:B------:R-:W-:Y:S01]  /*8bf0*/  FMUL R19, R9, R58 ;  /* 0x0000003a09137220 */ /* 0x000fe20000400000 */
[----:B------:R-:W-:Y:S01]  /*8c00*/  @!P3 FMUL R22, R22, 16777216 ;  /* 0x4b8000001616b820 */ /* 0x000fe20000400000 */
[----:B------:R-:W-:Y:S01]  /*8c10*/  FFMA.FTZ R11, R11, 1.1920928955078125e-07, R4 ;  /* 0x340000000b0b7823 */ /* 0x000fe20000010004 */
[----:B------:R-:W-:Y:S01]  /*8c20*/  @!P4 FMUL R21, R21, 16777216 ;  /* 0x4b8000001515c820 */ /* 0x000fe20000400000 */
[----:B------:R-:W-:Y:S01]  /*8c30*/  FFMA.FTZ R12, R15, 1.1920928955078125e-07, R12 ;  /* 0x340000000f0c7823 */ /* 0x000fe2000001000c */
[----:B------:R-:W-:Y:S01]  /*8c40*/  @!P5 FMUL R18, R18, 16777216 ;  /* 0x4b8000001212d820 */ /* 0x000fe20000400000 */
[----:B------:R-:W1:Y:S01]  /*8c50*/  MUFU.RCP R17, R22 ;  /* 0x0000001600117308 */ /* 0x000e620000001000 */
[C---:B------:R-:W-:Y:S01]  /*8c60*/  FMUL R4, R9.reuse, R63 ;  /* 0x0000003f09047220 */ /* 0x040fe20000400000 */
[----:B------:R-:W-:Y:S01]  /*8c70*/  FMUL R15, R9, R62 ;  /* 0x0000003e090f7220 */ /* 0x000fe20000400000 */
[----:B------:R-:W-:Y:S01]  /*8c80*/  @P6 FMUL R49, R49, 0.25 ;  /* 0x3e80000031316820 */ /* 0x000fe20000400000 */
[----:B------:R-:W-:Y:S01]  /*8c90*/  @P6 FMUL R48, R48, 0.25 ;  /* 0x3e80000030306820 */ /* 0x000fe20000400000 */
[----:B------:R-:W-:Y:S01]  /*8ca0*/  @P1 FMUL R55, R55, 0.25 ;  /* 0x3e80000037371820 */ /* 0x000fe20000400000 */
[----:B------:R-:W-:Y:S01]  /*8cb0*/  @P1 FMUL R54, R54, 0.25 ;  /* 0x3e80000036361820 */ /* 0x000fe20000400000 */
[----:B------:R-:W-:Y:S01]  /*8cc0*/  @P1 FMUL R51, R51, 0.25 ;  /* 0x3e80000033331820 */ /* 0x000fe20000400000 */
[----:B------:R-:W2:Y:S01]  /*8cd0*/  MUFU.RCP R14, R21 ;  /* 0x00000015000e7308 */ /* 0x000ea20000001000 */
[----:B------:R-:W-:Y:S01]  /*8ce0*/  @P1 FMUL R50, R50, 0.25 ;  /* 0x3e80000032321820 */ /* 0x000fe20000400000 */
[----:B------:R-:W-:Y:S01]  /*8cf0*/  @P2 FMUL R61, R61, 0.25 ;  /* 0x3e8000003d3d2820 */ /* 0x000fe20000400000 */
[----:B------:R-:W-:Y:S01]  /*8d00*/  @P2 FMUL R60, R60, 0.25 ;  /* 0x3e8000003c3c2820 */ /* 0x000fe20000400000 */
[----:B------:R-:W-:Y:S01]  /*8d10*/  @P2 FMUL R57, R57, 0.25 ;  /* 0x3e80000039392820 */ /* 0x000fe20000400000 */
[----:B------:R-:W-:Y:S01]  /*8d20*/  @P2 FMUL R56, R56, 0.25 ;  /* 0x3e80000038382820 */ /* 0x000fe20000400000 */
[----:B------:R-:W-:Y:S01]  /*8d30*/  @!P3 FMUL R53, R53, 16777216 ;  /* 0x4b8000003535b820 */ /* 0x000fe20000400000 */
[----:B------:R-:W-:Y:S01]  /*8d40*/  @!P3 FMUL R52, R52, 16777216 ;  /* 0x4b8000003434b820 */ /* 0x000fe20000400000 */
[----:B------:R-:W5:Y:S01]  /*8d50*/  MUFU.RCP R9, R18 ;  /* 0x0000001200097308 */ /* 0x000f620000001000 */
[----:B------:R-:W-:Y:S01]  /*8d60*/  @!P3 FMUL R49, R49, 16777216 ;  /* 0x4b8000003131b820 */ /* 0x000fe20000400000 */
        /* <DEDUP_REMOVED lines=9> */
[C---:B-1----:R-:W-:Y:S01]  /*8e00*/  FMUL R22, R17.reuse, R53 ;  /* 0x0000003511167220 */ /* 0x042fe20000400000 */
[C---:B------:R-:W-:Y:S01]  /*8e10*/  FMUL R23, R17.reuse, R52 ;  /* 0x0000003411177220 */ /* 0x040fe20000400000 */
[C---:B------:R-:W-:Y:S01]  /*8e20*/  FMUL R26, R17.reuse, R49 ;  /* 0x00000031111a7220 */ /* 0x040fe20000400000 */
[----:B------:R-:W-:Y:S01]  /*8e30*/  FMUL R27, R17, R48 ;  /* 0x00000030111b7220 */ /* 0x000fe20000400000 */
[C---:B--2---:R-:W-:Y:S01]  /*8e40*/  FMUL R20, R14.reuse, R55 ;  /* 0x000000370e147220 */ /* 0x044fe20000400000 */
[C---:B------:R-:W-:Y:S01]  /*8e50*/  FMUL R21, R14.reuse, R54 ;  /* 0x000000360e157220 */ /* 0x040fe20000400000 */
[C---:B------:R-:W-:Y:S01]  /*8e60*/  FMUL R24, R14.reuse, R51 ;  /* 0x000000330e187220 */ /* 0x040fe20000400000 */
[----:B------:R-:W-:Y:S01]  /*8e70*/  FMUL R25, R14, R50 ;  /* 0x000000320e197220 */ /* 0x000fe20000400000 */
[C---:B-----5:R-:W-:Y:S01]  /*8e80*/  FMUL R14, R9.reuse, R61 ;  /* 0x0000003d090e7220 */ /* 0x060fe20000400000 */
[C---:B------:R-:W-:Y:S01]  /*8e90*/  FMUL R17, R9.reuse, R60 ;  /* 0x0000003c09117220 */ /* 0x040fe20000400000 */
[C---:B------:R-:W-:Y:S01]  /*8ea0*/  FMUL R18, R9.reuse, R57 ;  /* 0x0000003909127220 */ /* 0x040fe20000400000 */
[----:B------:R-:W-:Y:S01]  /*8eb0*/  FMUL R9, R9, R56 ;  /* 0x0000003809097220 */ /* 0x000fe20000400000 */
[----:B------:R-:W-:Y:S01]  /*8ec0*/  F2FP.SATFINITE.E4M3.F32.PACK_AB_MERGE_C R26, R26, R27, RZ ;  /* 0x0000001b1a1a723e */ /* 0x000fe200048070ff */
[----:B------:R-:W-:Y:S01]  /*8ed0*/  IMAD.IADD R10, R31, 0x1, -R10 ;  /* 0x000000011f0a7824 */ /* 0x000fe200078e0a0a */
[----:B------:R-:W-:Y:S01]  /*8ee0*/  F2FP.SATFINITE.E4M3.F32.PACK_AB_MERGE_C R23, R22, R23, RZ ;  /* 0x000000171617723e */ /* 0x000fe200048070ff */
[----:B------:R-:W-:Y:S01]  /*8ef0*/  IMAD.IADD R13, R42, 0x1, -R13 ;  /* 0x000000012a0d7824 */ /* 0x000fe200078e0a0d */
[----:B------:R-:W-:Y:S01]  /*8f00*/  F2FP.SATFINITE.E4M3.F32.PACK_AB_MERGE_C R18, R18, R9, RZ ;  /* 0x000000091212723e */ /* 0x000fe200048070ff */
[----:B------:R-:W-:Y:S01]  /*8f10*/  FADD R10, R10, -1 ;  /* 0xbf8000000a0a7421 */ /* 0x000fe20000000000 */
[----:B------:R-:W-:Y:S01]  /*8f20*/  F2FP.SATFINITE.E4M3.F32.PACK_AB_MERGE_C R16, R16, R19, RZ ;  /* 0x000000131010723e */ /* 0x000fe200048070ff */
[----:B------:R-:W-:Y:S01]  /*8f30*/  UIMAD UR8, UR14, UR8, URZ ;  /* 0x000000080e0872a4 */ /* 0x000fe2000f8e023f */
[----:B------:R-:W-:-:S02]  /*8f40*/  LOP3.LUT R9, R26, 0xffff, RZ, 0xc0, !PT ;  /* 0x0000ffff1a097812 */ /* 0x000fc400078ec0ff */
[----:B------:R-:W-:Y:S02]  /*8f50*/  LOP3.LUT R19, R23, 0xffff, RZ, 0xc0, !PT ;  /* 0x0000ffff17137812 */ /* 0x000fe400078ec0ff */
[----:B------:R-:W-:Y:S02]  /*8f60*/  F2FP.SATFINITE.E4M3.F32.PACK_AB_MERGE_C R17, R14, R17, RZ ;  /* 0x000000110e11723e */ /* 0x000fe400048070ff */
[----:B------:R-:W-:Y:S02]  /*8f70*/  SHF.R.U32.HI R9, RZ, 0x8, R9 ;  /* 0x00000008ff097819 */ /* 0x000fe40000011609 */
[----:B------:R-:W-:Y:S02]  /*8f80*/  SHF.R.U32.HI R14, RZ, 0x8, R19 ;  /* 0x00000008ff0e7819 */ /* 0x000fe40000011613 */
[----:B------:R-:W-:Y:S02]  /*8f90*/  F2FP.SATFINITE.E4M3.F32.PACK_AB_MERGE_C R24, R24, R25, RZ ;  /* 0x000000191818723e */ /* 0x000fe400048070ff */
[----:B------:R-:W-:-:S02]  /*8fa0*/  F2FP.SATFINITE.E4M3.F32.PACK_AB_MERGE_C R21, R20, R21, RZ ;  /* 0x000000151415723e */ /* 0x000fc400048070ff */
[----:B------:R-:W-:Y:S02]  /*8fb0*/  F2FP.SATFINITE.E4M3.F32.PACK_AB_MERGE_C R15, R4, R15, RZ ;  /* 0x0000000f040f723e */ /* 0x000fe400048070ff */
[----:B------:R-:W-:Y:S02]  /*8fc0*/  PRMT R19, R14, 0x7604, R9 ;  /* 0x000076040e137816 */ /* 0x000fe40000000009 */
[----:B------:R-:W-:Y:S02]  /*8fd0*/  LOP3.LUT R4, R24, 0xffff, RZ, 0xc0, !PT ;  /* 0x0000ffff18047812 */ /* 0x000fe400078ec0ff */
[----:B------:R-:W-:Y:S01]  /*8fe0*/  LOP3.LUT R9, R21, 0xffff, RZ, 0xc0, !PT ;  /* 0x0000ffff15097812 */ /* 0x000fe200078ec0ff */
[----:B------:R-:W-:Y:S01]  /*8ff0*/  STS.U16 [R28+UR10+0x80], R19 ;  /* 0x000080131c007988 */ /* 0x000fe2000800040a */
[----:B------:R-:W-:Y:S02]  /*9000*/  LOP3.LUT R14, R18, 0xffff, RZ, 0xc0, !PT ;  /* 0x0000ffff120e7812 */ /* 0x000fe400078ec0ff */
[----:B------:R-:W-:-:S02]  /*9010*/  PRMT R20, R17, 0x7604, R18 ;  /* 0x0000760411147816 */ /* 0x000fc40000000012 */
[----:B------:R-:W-:Y:S02]  /*9020*/  LOP3.LUT R18, R16, 0xffff, RZ, 0xc0, !PT ;  /* 0x0000ffff10127812 */ /* 0x000fe400078ec0ff */
[C---:B------:R-:W-:Y:S02]  /*9030*/  PRMT R27, R15.reuse, 0x7604, R16 ;  /* 0x000076040f1b7816 */ /* 0x040fe40000000010 */
[----:B------:R-:W-:Y:S02]  /*9040*/  LOP3.LUT R16, R15, 0xffff, RZ, 0xc0, !PT ;  /* 0x0000ffff0f107812 */ /* 0x000fe400078ec0ff */
[----:B------:R-:W-:Y:S02]  /*9050*/  SHF.R.U32.HI R4, RZ, 0x8, R4 ;  /* 0x00000008ff047819 */ /* 0x000fe40000011604 */
[----:B------:R-:W-:Y:S02]  /*9060*/  SHF.R.U32.HI R9, RZ, 0x8, R9 ;  /* 0x00000008ff097819 */ /* 0x000fe40000011609 */
[----:B------:R-:W-:-:S02]  /*9070*/  PRMT R23, R23, 0x7604, R26 ;  /* 0x0000760417177816 */ /* 0x000fc4000000001a */
[----:B------:R-:W-:Y:S02]  /*9080*/  PRMT R25, R21, 0x7604, R24 ;  /* 0x0000760415197816 */ /* 0x000fe40000000018 */
[----:B------:R-:W-:Y:S01]  /*9090*/  SHF.R.U32.HI R15, RZ, 0x8, R18 ;  /* 0x00000008ff0f7819 */ /* 0x000fe20000011612 */
[----:B------:R1:W-:Y:S01]  /*90a0*/  STS.U16 [R28+UR10], R23 ;  /* 0x000000171c007988 */ /* 0x0003e2000800040a */
[----:B------:R-:W-:Y:S02]  /*90b0*/  SHF.R.U32.HI R16, RZ, 0x8, R16 ;  /* 0x00000008ff107819 */ /* 0x000fe40000011610 */
[----:B------:R-:W-:Y:S02]  /*90c0*/  PRMT R21, R9, 0x7604, R4 ;  /* 0x0000760409157816 */ /* 0x000fe40000000004 */
[----:B------:R-:W-:Y:S02]  /*90d0*/  LOP3.LUT R4, R28, 0x20, RZ, 0x3c, !PT ;  /* 0x000000201c047812 */ /* 0x000fe400078e3cff */
[----:B------:R-:W-:-:S02]  /*90e0*/  LOP3.LUT R17, R17, 0xffff, RZ, 0xc0, !PT ;  /* 0x0000ffff11117812 */ /* 0x000fc400078ec0ff */
[----:B------:R-:W-:Y:S01]  /*90f0*/  SHF.R.U32.HI R14, RZ, 0x8, R14 ;  /* 0x00000008ff0e7819 */ /* 0x000fe2000001160e */
[----:B------:R-:W-:Y:S01]  /*9100*/  STS.U16 [R4+UR10+0x400], R25 ;  /* 0x0004001904007988 */ /* 0x000fe2000800040a */
[----:B-1----:R-:W-:Y:S01]  /*9110*/  PRMT R23, R16, 0x7604, R15 ;  /* 0x0000760410177816 */ /* 0x002fe2000000000f */
[----:B------:R-:W-:Y:S01]  /*9120*/  IMAD.MOV.U32 R15, RZ, RZ, 0x3dc6b27f ;  /* 0x3dc6b27fff0f7424 */ /* 0x000fe200078e00ff */
[----:B------:R-:W-:Y:S01]  /*9130*/  SHF.R.U32.HI R17, RZ, 0x8, R17 ;  /* 0x00000008ff117819 */ /* 0x000fe20000011611 */
[----:B------:R1:W-:Y:S01]  /*9140*/  STS.U16 [R4+UR10+0x480], R21 ;  /* 0x0004801504007988 */ /* 0x0003e2000800040a */
[C---:B------:R-:W-:Y:S02]  /*9150*/  LOP3.LUT R9, R28.reuse, 0x40, RZ, 0x3c, !PT ;  /* 0x000000401c097812 */ /* 0x040fe400078e3cff */
[----:B------:R-:W-:Y:S02]  /*9160*/  PRMT R14, R17, 0x7604, R14 ;  /* 0x00007604110e7816 */ /* 0x000fe4000000000e */
[----:B------:R-:W-:Y:S01]  /*9170*/  LOP3.LUT R18, R28, 0x60, RZ, 0x3c, !PT ;  /* 0x000000601c127812 */ /* 0x000fe200078e3cff */
[----:B------:R-:W-:Y:S01]  /*9180*/  STS.U16 [R9+UR10+0x800], R20 ;  /* 0x0008001409007988 */ /* 0x000fe2000800040a */
[----:B------:R-:W-:-:S02]  /*9190*/  ISETP.GE.U32.AND P4, PT, R40, 0x7f800000, PT ;  /* 0x7f8000002800780c */ /* 0x000fc40003f86070 */
[----:B------:R-:W-:Y:S01]  /*91a0*/  ISETP.GE.U32.AND P3, PT, R29, 0x7f800000, PT ;  /* 0x7f8000001d00780c */ /* 0x000fe20003f66070 */
[----:B-1----:R-:W-:Y:S01]  /*91b0*/  FADD R4, R3, -1 ;  /* 0xbf80000003047421 */ /* 0x002fe20000000000 */
[C---:B------:R-:W-:Y:S01]  /*91c0*/  FFMA.FTZ R3, R8.reuse, R15, -0.16845393180847167969 ;  /* 0xbe2c7f3008037423 */ /* 0x040fe2000001000f */
[----:B------:R1:W-:Y:S01]  /*91d0*/  STS.U16 [R9+UR10+0x880], R14 ;  /* 0x0008800e09007988 */ /* 0x0003e2000800040a */
[----:B------:R-:W-:Y:S02]  /*91e0*/  ISETP.GE.U32.AND P2, PT, R31, 0x7f800000, PT ;  /* 0x7f8000001f00780c */ /* 0x000fe40003f46070 */
[----:B------:R-:W-:Y:S01]  /*91f0*/  FFMA.FTZ R3, R8, R3, 0.1716887056827545166 ;  /* 0x3e2fcf2a08037423 */ /* 0x000fe20000010003 */
[----:B------:R-:W-:Y:S01]  /*9200*/  STS.U16 [R18+UR10+0xc00], R27 ;  /* 0x000c001b12007988 */ /* 0x000fe2000800040a */
[----:B----4-:R-:W-:Y:S02]  /*9210*/  LOP3.LUT R66, R66, 0x1f, R67, 0xf8, !PT ;  /* 0x0000001f42427812 */ /* 0x010fe400078ef843 */
[----:B------:R-:W-:Y:S01]  /*9220*/  FFMA.FTZ R3, R8, R3, -0.17900948226451873779 ;  /* 0xbe374e4308037423 */ /* 0x000fe20000010003 */
[----:B------:R2:W-:Y:S01]  /*9230*/  STS.U16 [R18+UR10+0xc80], R23 ;  /* 0x000c801712007988 */ /* 0x0005e2000800040a */
[----:B------:R-:W-:Y:S01]  /*9240*/  BAR.SYNC.DEFER_BLOCKING 0x0 ;  /* 0x0000000000007b1d */ /* 0x000fe20000010000 */
[----:B-1----:R-:W-:Y:S01]  /*9250*/  FFMA.FTZ R9, R4, R15, -0.16845393180847167969 ;  /* 0xbe2c7f3004097423 */ /* 0x002fe2000001000f */
[----:B------:R-:W-:Y:S01]  /*9260*/  FFMA.FTZ R3, R8, R3, 0.20512372255325317383 ;  /* 0x3e520bf408037423 */ /* 0x000fe20000010003 */
[----:B------:R-:W-:Y:S01]  /*9270*/  FADD R14, R13, -1 ;  /* 0xbf8000000d0e7421 */ /* 0x000fe20000000000 */
[----:B------:R-:W-:Y:S01]  /*9280*/  FFMA.FTZ R13, R10, R15, -0.16845393180847167969 ;  /* 0xbe2c7f300a0d7423 */ /* 0x000fe2000001000f */
[----:B------:R-:W-:Y:S01]  /*9290*/  FFMA.FTZ R9, R4, R9, 0.1716887056827545166 ;  /* 0x3e2fcf2a04097423 */ /* 0x000fe20000010009 */
[----:B------:R-:W-:Y:S01]  /*92a0*/  FFMA.FTZ R3, R8, R3, -0.24046532809734344482 ;  /* 0xbe763c8b08037423 */ /* 0x000fe20000010003 */
[----:B------:R-:W-:Y:S01]  /*92b0*/  FFMA.FTZ R15, R14, R15, -0.16845393180847167969 ;  /* 0xbe2c7f300e0f7423 */ /* 0x000fe2000001000f */
[----:B------:R-:W-:Y:S01]  /*92c0*/  FFMA.FTZ R13, R10, R13, 0.1716887056827545166 ;  /* 0x3e2fcf2a0a0d7423 */ /* 0x000fe2000001000d */
[----:B------:R-:W-:Y:S01]  /*92d0*/  FFMA.FTZ R9, R4, R9, -0.17900948226451873779 ;  /* 0xbe374e4304097423 */ /* 0x000fe20000010009 */
[----:B------:R-:W-:Y:S01]  /*92e0*/  FFMA.FTZ R3, R8, R3, 0.28857114911079406738 ;  /* 0x3e93bf9908037423 */ /* 0x000fe20000010003 */
[----:B------:R-:W-:Y:S01]  /*92f0*/  FFMA.FTZ R15, R14, R15, 0.1716887056827545166 ;  /* 0x3e2fcf2a0e0f7423 */ /* 0x000fe2000001000f */
[----:B------:R-:W-:Y:S01]  /*9300*/  FFMA.FTZ R13, R10, R13, -0.17900948226451873779 ;  /* 0xbe374e430a0d7423 */ /* 0x000fe2000001000d */
[----:B------:R-:W-:Y:S01]  /*9310*/  FFMA.FTZ R9, R4, R9, 0.20512372255325317383 ;  /* 0x3e520bf404097423 */ /* 0x000fe20000010009 */
[----:B------:R-:W-:Y:S01]  /*9320*/  FFMA.FTZ R3, R8, R3, -0.36067417263984680176 ;  /* 0xbeb8aa4908037423 */ /* 0x000fe20000010003 */
[----:B------:R-:W-:Y:S01]  /*9330*/  FFMA.FTZ R15, R14, R15, -0.17900948226451873779 ;  /* 0xbe374e430e0f7423 */ /* 0x000fe2000001000f */
[----:B------:R-:W-:Y:S01]  /*9340*/  FFMA.FTZ R13, R10, R13, 0.20512372255325317383 ;  /* 0x3e520bf40a0d7423 */ /* 0x000fe2000001000d */
[----:B------:R-:W-:Y:S01]  /*9350*/  FFMA.FTZ R9, R4, R9, -0.24046532809734344482 ;  /* 0xbe763c8b04097423 */ /* 0x000fe20000010009 */
[----:B------:R-:W-:Y:S01]  /*9360*/  FFMA.FTZ R3, R8, R3, 0.48089820146560668945 ;  /* 0x3ef6384a08037423 */ /* 0x000fe20000010003 */
[----:B------:R-:W-:Y:S01]  /*9370*/  FFMA.FTZ R15, R14, R15, 0.20512372255325317383 ;  /* 0x3e520bf40e0f7423 */ /* 0x000fe2000001000f */
[----:B------:R-:W-:Y:S01]  /*9380*/  FFMA.FTZ R13, R10, R13, -0.24046532809734344482 ;  /* 0xbe763c8b0a0d7423 */ /* 0x000fe2000001000d */
[----:B------:R-:W-:Y:S01]  /*9390*/  FFMA.FTZ R9, R4, R9, 0.28857114911079406738 ;  /* 0x3e93bf9904097423 */ /* 0x000fe20000010009 */
[----:B------:R-:W-:Y:S01]  /*93a0*/  FFMA.FTZ R3, R8, R3, -0.72134751081466674805 ;  /* 0xbf38aa3b08037423 */ /* 0x000fe20000010003 */
[----:B------:R-:W-:Y:S01]  /*93b0*/  FFMA.FTZ R15, R14, R15, -0.24046532809734344482 ;  /* 0xbe763c8b0e0f7423 */ /* 0x000fe2000001000f */
[----:B------:R-:W-:Y:S01]  /*93c0*/  FFMA.FTZ R13, R10, R13, 0.28857114911079406738 ;  /* 0x3e93bf990a0d7423 */ /* 0x000fe2000001000d */
[----:B------:R-:W-:Y:S01]  /*93d0*/  FFMA.FTZ R9, R4, R9, -0.36067417263984680176 ;  /* 0xbeb8aa4904097423 */ /* 0x000fe20000010009 */
[----:B------:R-:W-:Y:S01]  /*93e0*/  FMUL R3, R8, R3 ;  /* 0x0000000308037220 */ /* 0x000fe20000400000 */
[----:B------:R-:W-:Y:S01]  /*93f0*/  FFMA.FTZ R15, R14, R15, 0.28857114911079406738 ;  /* 0x3e93bf990e0f7423 */ /* 0x000fe2000001000f */
[----:B------:R-:W-:Y:S01]  /*9400*/  FFMA.FTZ R13, R10, R13, -0.36067417263984680176 ;  /* 0xbeb8aa490a0d7423 */ /* 0x000fe2000001000d */
[----:B------:R-:W-:Y:S01]  /*9410*/  FFMA.FTZ R9, R4, R9, 0.48089820146560668945 ;  /* 0x3ef6384a04097423 */ /* 0x000fe20000010009 */
[----:B------:R-:W-:Y:S01]  /*9420*/  FMUL R3, R8, R3 ;  /* 0x0000000308037220 */ /* 0x000fe20000400000 */
[----:B------:R-:W-:Y:S01]  /*9430*/  FFMA.FTZ R15, R14, R15, -0.36067417263984680176 ;  /* 0xbeb8aa490e0f7423 */ /* 0x000fe2000001000f */
[----:B------:R-:W-:Y:S01]  /*9440*/  FFMA.FTZ R13, R10, R13, 0.48089820146560668945 ;  /* 0x3ef6384a0a0d7423 */ /* 0x000fe2000001000d */
[----:B------:R-:W-:Y:S01]  /*9450*/  FFMA.FTZ R9, R4, R9, -0.72134751081466674805 ;  /* 0xbf38aa3b04097423 */ /* 0x000fe20000010009 */
[----:B------:R-:W-:Y:S01]  /*9460*/  FFMA.FTZ R8, R8, 1.4426950216293334961, R3 ;  /* 0x3fb8aa3b08087823 */ /* 0x000fe20000010003 */
[----:B------:R-:W-:Y:S01]  /*9470*/  FFMA.FTZ R15, R14, R15, 0.48089820146560668945 ;  /* 0x3ef6384a0e0f7423 */ /* 0x000fe2000001000f */
[----:B------:R-:W-:Y:S01]  /*9480*/  FFMA.FTZ R13, R10, R13, -0.72134751081466674805 ;  /* 0xbf38aa3b0a0d7423 */ /* 0x000fe2000001000d */
[----:B------:R-:W-:Y:S01]  /*9490*/  FMUL R9, R4, R9 ;  /* 0x0000000904097220 */ /* 0x000fe20000400000 */
[----:B------:R-:W-:Y:S01]  /*94a0*/  FADD R34, R7, R8 ;  /* 0x0000000807227221 */ /* 0x000fe20000000000 */
[----:B------:R-:W-:Y:S01]  /*94b0*/  SHF.R.U32.HI R7, RZ, 0x5, R6 ;  /* 0x00000005ff077819 */ /* 0x000fe20000011606 */
[----:B------:R-:W-:Y:S01]  /*94c0*/  FMUL R13, R10, R13 ;  /* 0x0000000d0a0d7220 */ /* 0x000fe20000400000 */
[----:B------:R-:W-:Y:S01]  /*94d0*/  FMUL R9, R4, R9 ;  /* 0x0000000904097220 */ /* 0x000fe20000400000 */
[----:B------:R-:W-:Y:S01]  /*94e0*/  @P4 IMAD.MOV.U32 R3, RZ, RZ, 0x7f800000 ;  /* 0x7f800000ff034424 */ /* 0x000fe200078e00ff */
[----:B------:R-:W-:Y:S01]  /*94f0*/  SGXT.U32 R7, R7, 0x3 ;  /* 0x000000030707781a */ /* 0x000fe20000000000 */
[----:B------:R-:W-:Y:S01]  /*9500*/  FFMA.FTZ R15, R14, R15, -0.72134751081466674805 ;  /* 0xbf38aa3b0e0f7423 */ /* 0x000fe2000001000f */
[----:B------:R-:W-:Y:S01]  /*9510*/  FFMA.FTZ R9, R4, 1.4426950216293334961, R9 ;  /* 0x3fb8aa3b04097823 */ /* 0x000fe20000010009 */
[----:B------:R-:W-:Y:S01]  /*9520*/  FMUL R13, R10, R13 ;  /* 0x0000000d0a0d7220 */ /* 0x000fe20000400000 */
[----:B------:R-:W1:Y:S01]  /*9530*/  LDS R39, [R30+UR10] ;  /* 0x0000000a1e277984 */ /* 0x000e620008000800 */
[----:B---3--:R-:W-:-:S02]  /*9540*/  IMAD R4, R7, R38, RZ ;  /* 0x0000002607047224 */ /* 0x008fc400078e02ff */
[----:B------:R-:W-:Y:S01]  /*9550*/  FADD R35, R2, R9 ;  /* 0x0000000902237221 */ /* 0x000fe20000000000 */
[----:B------:R-:W-:Y:S01]  /*9560*/  @P4 FFMA.FTZ R35, R40, R3, +INF ;  /* 0x7f80000028234423 */ /* 0x000fe20000010003 */
[----:B------:R-:W-:Y:S01]  /*9570*/  @P3 IMAD.MOV.U32 R2, RZ, RZ, 0x7f800000 ;  /* 0x7f800000ff023424 */ /* 0x000fe200078e00ff */
[----:B------:R-:W-:Y:S01]  /*9580*/  ISETP.GE.U32.AND P4, PT, R42, 0x7f800000, PT ;  /* 0x7f8000002a00780c */ /* 0x000fe20003f86070 */
[----:B------:R-:W-:Y:S01]  /*9590*/  FMUL R15, R14, R15 ;  /* 0x0000000f0e0f7220 */ /* 0x000fe20000400000 */
[----:B------:R-:W-:Y:S01]  /*95a0*/  FFMA.FTZ R10, R10, 1.4426950216293334961, R13 ;  /* 0x3fb8aa3b0a0a7823 */ /* 0x000fe2000001000d */
[----:B------:R-:W-:Y:S01]  /*95b0*/  @P3 FFMA.FTZ R34, R29, R2, +INF ;  /* 0x7f8000001d223423 */ /* 0x000fe20000010002 */
[----:B------:R-:W-:Y:S02]  /*95c0*/  IMAD R7, R38, 0x8, R4 ;  /* 0x0000000826077824 */ /* 0x000fe400078e0204 */
[----:B------:R-:W-:Y:S01]  /*95d0*/  FMUL R15, R14, R15 ;  /* 0x0000000f0e0f7220 */ /* 0x000fe20000400000 */
[----:B------:R-:W-:-:S02]  /*95e0*/  @P2 IMAD.MOV.U32 R2, RZ, RZ, 0x7f800000 ;  /* 0x7f800000ff022424 */ /* 0x000fc400078e00ff */
[----:B------:R-:W-:Y:S01]  /*95f0*/  FADD R36, R11, R10 ;  /* 0x0000000a0b247221 */ /* 0x000fe20000000000 */
[----:B------:R-:W-:Y:S01]  /*9600*/  IMAD R3, R66, UR9, RZ ;  /* 0x0000000942037c24 */ /* 0x000fe2000f8e02ff */
[----:B------:R-:W-:Y:S01]  /*9610*/  USHF.R.S32.HI UR9, URZ, 0x1f, UR8 ;  /* 0x0000001f3f097899 */ /* 0x000fe20008011408 */
[----:B------:R-:W-:Y:S02]  /*9620*/  IMAD R11, R38, 0x8, R7 ;  /* 0x00000008260b7824 */ /* 0x000fe400078e0207 */
[----:B------:R-:W-:Y:S01]  /*9630*/  @P2 FFMA.FTZ R36, R31, R2, +INF ;  /* 0x7f8000001f242423 */ /* 0x000fe20000010002 */
[----:B------:R-:W-:Y:S01]  /*9640*/  FFMA.FTZ R15, R14, 1.4426950216293334961, R15 ;  /* 0x3fb8aa3b0e0f7823 */ /* 0x000fe2000001000f */
[----:B0-----:R-:W-:Y:S01]  /*9650*/  IADD3 R32, P2, P6, R3, UR8, R32 ;  /* 0x0000000803207c10 */ /* 0x001fe2000fe5e020 */
[----:B------:R-:W-:Y:S01]  /*9660*/  IMAD R13, R38, 0x8, R11 ;  /* 0x00000008260d7824 */ /* 0x000fe200078e020b */
[----:B------:R-:W-:Y:S01]  /*9670*/  SHF.R.S32.HI R2, RZ, 0x1f, R3 ;  /* 0x0000001fff027819 */ /* 0x000fe20000011403 */
[----:B------:R-:W-:Y:S01]  /*9680*/  @P4 IMAD.MOV.U32 R3, RZ, RZ, 0x7f800000 ;  /* 0x7f800000ff034424 */ /* 0x000fe200078e00ff */
[----:B------:R-:W-:Y:S01]  /*9690*/  FSETP.NEU.AND P3, PT, R40, RZ, PT ;  /* 0x000000ff2800720b */ /* 0x000fe20003f6d000 */
[----:B------:R-:W-:Y:S01]  /*96a0*/  FADD R37, R12, R15 ;  /* 0x0000000f0c257221 */ /* 0x000fe20000000000 */
[----:B------:R-:W-:Y:S01]  /*96b0*/  IADD3.X R48, R2, UR9, R33, P2, P6 ;  /* 0x0000000902307c10 */ /* 0x000fe200097ec421 */
[----:B------:R-:W0:Y:S01]  /*96c0*/  LDS R40, [R30+UR10+0x100] ;  /* 0x0001000a1e287984 */ /* 0x000e220008000800 */
[----:B------:R-:W-:Y:S01]  /*96d0*/  IADD3 R2, P6, R4, R32, RZ ;  /* 0x0000002004027210 */ /* 0x000fe20007fde0ff */
[----:B------:R-:W-:Y:S01]  /*96e0*/  IMAD R15, R38, 0x8, R13 ;  /* 0x00000008260f7824 */ /* 0x000fe200078e020d */
[C---:B------:R-:W-:Y:S01]  /*96f0*/  FSETP.NEU.AND P2, PT, R42.reuse, RZ, PT ;  /* 0x000000ff2a00720b */ /* 0x040fe20003f4d000 */
[----:B------:R-:W3:Y:S01]  /*9700*/  LDS R41, [R30+UR10+0x200] ;  /* 0x0002000a1e297984 */ /* 0x000ee20008000800 */
[----:B------:R-:W-:Y:S01]  /*9710*/  @P4 FFMA.FTZ R37, R42, R3, +INF ;  /* 0x7f8000002a254423 */ /* 0x000fe20000010003 */
[----:B------:R-:W-:Y:S01]  /*9720*/  LEA.HI.X.SX32 R3, R4, R48, 0x1, P6 ;  /* 0x0000003004037211 */ /* 0x000fe200030f0eff */
[C---:B------:R-:W-:Y:S01]  /*9730*/  IMAD R4, R38.reuse, 0x8, R15 ;  /* 0x0000000826047824 */ /* 0x040fe200078e020f */
[----:B------:R4:W5:Y:S01]  /*9740*/  LDS R42, [R30+UR10+0x300] ;  /* 0x0003000a1e2a7984 */ /* 0x0009620008000800 */
[-C--:B------:R-:W-:Y:S01]  /*9750*/  IADD3 R8, P4, R7, R32.reuse, RZ ;  /* 0x0000002007087210 */ /* 0x080fe20007f9e0ff */
[----:B------:R-:W-:Y:S01]  /*9760*/  ULDC UR8, c[0x0][0x27c] ;  /* 0x00009f0000087ab9 */ /* 0x000fe20000000800 */
[----:B------:R-:W-:Y:S01]  /*9770*/  IADD3 R10, P6, R11, R32, RZ ;  /* 0x000000200b0a7210 */ /* 0x000fe20007fde0ff */
[----:B------:R-:W-:Y:S01]  /*9780*/  UIMAD UR8, UR14, UR8, URZ ;  /* 0x000000080e0872a4 */ /* 0x000fe2000f8e023f */
[-C--:B------:R-:W-:Y:S01]  /*9790*/  LEA.HI.X.SX32 R9, R7, R48.reuse, 0x1, P4 ;  /* 0x0000003007097211 */ /* 0x080fe200020f0eff */
[C---:B------:R-:W-:Y:S01]  /*97a0*/  IMAD R7, R38.reuse, 0x8, R4 ;  /* 0x0000000826077824 */ /* 0x040fe200078e0204 */
[----:B------:R-:W-:Y:S01]  /*97b0*/  LEA.HI.X.SX32 R11, R11, R48, 0x1, P6 ;  /* 0x000000300b0b7211 */ /* 0x000fe200030f0eff */
[----:B------:R-:W-:Y:S01]  /*97c0*/  USHF.L.U32 UR11, UR8, 0x2, URZ ;  /* 0x00000002080b7899 */ /* 0x000fe2000800063f */
[CC--:B------:R-:W-:Y:S01]  /*97d0*/  IADD3 R12, P4, R13.reuse, R32.reuse, RZ ;  /* 0x000000200d0c7210 */ /* 0x0c0fe20007f9e0ff */
[----:B------:R-:W-:Y:S01]  /*97e0*/  IMAD R21, R38, 0x8, R7 ;  /* 0x0000000826157824 */ /* 0x000fe200078e0207 */
[----:B------:R-:W-:Y:S01]  /*97f0*/  IADD3 R16, P6, R4, R32, RZ ;  /* 0x0000002004107210 */ /* 0x000fe20007fde0ff */
[----:B------:R-:W-:Y:S01]  /*9800*/  UIMAD.WIDE UR8, UR8, 0x4, URZ ;  /* 0x00000004080878a5 */ /* 0x000fe2000f8e023f */
[-C--:B------:R-:W-:Y:S01]  /*9810*/  LEA.HI.X.SX32 R13, R13, R48.reuse, 0x1, P4 ;  /* 0x000000300d0d7211 */ /* 0x080fe200020f0eff */
[----:B--2---:R-:W-:Y:S01]  /*9820*/  IMAD R23, R38, 0x8, R21 ;  /* 0x0000000826177824 */ /* 0x004fe200078e0215 */
[----:B------:R-:W-:-:S02]  /*9830*/  LEA.HI.X.SX32 R17, R4, R48, 0x1, P6 ;  /* 0x0000003004117211 */ /* 0x000fc400030f0eff */
[-C--:B------:R-:W-:Y:S01]  /*9840*/  IADD3 R14, P4, R15, R32.reuse, RZ ;  /* 0x000000200f0e7210 */ /* 0x080fe20007f9e0ff */
[C---:B------:R-:W-:Y:S01]  /*9850*/  IMAD R4, R38.reuse, 0x8, R23 ;  /* 0x0000000826047824 */ /* 0x040fe200078e0217 */
[----:B------:R-:W-:Y:S02]  /*9860*/  IADD3 R20, P6, R21, R32, RZ ;  /* 0x0000002015147210 */ /* 0x000fe40007fde0ff */
[----:B------:R-:W-:Y:S01]  /*9870*/  LEA.HI.X.SX32 R15, R15, R48, 0x1, P4 ;  /* 0x000000300f0f7211 */ /* 0x000fe200020f0eff */
[C---:B------:R-:W-:Y:S01]  /*9880*/  IMAD R27, R38.reuse, 0x8, R4 ;  /* 0x00000008261b7824 */ /* 0x040fe200078e0204 */
[----:B------:R-:W-:Y:S02]  /*9890*/  IADD3 R18, P4, R7, R32, RZ ;  /* 0x0000002007127210 */ /* 0x000fe40007f9e0ff */
[-C--:B------:R-:W-:Y:S01]  /*98a0*/  LEA.HI.X.SX32 R21, R21, R48.reuse, 0x1, P6 ;  /* 0x0000003015157211 */ /* 0x080fe200030f0eff */
[----:B------:R-:W-:Y:S01]  /*98b0*/  IMAD R28, R38, 0x8, R27 ;  /* 0x00000008261c7824 */ /* 0x000fe200078e021b */
[----:B------:R-:W-:Y:S01]  /*98c0*/  LEA.HI.X.SX32 R19, R7, R48, 0x1, P4 ;  /* 0x0000003007137211 */ /* 0x000fe200020f0eff */
[----:B------:R-:W-:Y:S01]  /*98d0*/  IMAD.SHL.U32 R7, R6, 0x10, RZ ;  /* 0x0000001006077824 */ /* 0x000fe200078e00ff */
[----:B------:R-:W-:-:S02]  /*98e0*/  IADD3 R22, P4, R23, R32, RZ ;  /* 0x0000002017167210 */ /* 0x000fc40007f9e0ff */
[----:B------:R-:W-:Y:S01]  /*98f0*/  FSETP.NEU.AND P1, PT, R29, RZ, PT ;  /* 0x000000ff1d00720b */ /* 0x000fe20003f2d000 */
[----:B------:R-:W-:Y:S01]  /*9900*/  IMAD R29, R38, 0x8, R28 ;  /* 0x00000008261d7824 */ /* 0x000fe200078e021c */
[C---:B------:R-:W-:Y:S02]  /*9910*/  IADD3 R24, P6, R4.reuse, R32, RZ ;  /* 0x0000002004187210 */ /* 0x040fe40007fde0ff */
[-C--:B------:R-:W-:Y:S02]  /*9920*/  LEA.HI.X.SX32 R23, R23, R48.reuse, 0x1, P4 ;  /* 0x0000003017177211 */ /* 0x080fe400020f0eff */
[----:B------:R-:W-:Y:S01]  /*9930*/  LEA.HI.X.SX32 R25, R4, R48, 0x1, P6 ;  /* 0x0000003004197211 */ /* 0x000fe200030f0eff */
[----:B------:R-:W-:Y:S01]  /*9940*/  IMAD R4, R38, 0x8, R29 ;  /* 0x0000000826047824 */ /* 0x000fe200078e021d */
[-C--:B------:R-:W-:Y:S02]  /*9950*/  IADD3 R6, P4, R27, R32.reuse, RZ ;  /* 0x000000201b067210 */ /* 0x080fe40007f9e0ff */
[----:B------:R-:W-:Y:S01]  /*9960*/  IADD3 R26, P6, R28, R32, RZ ;  /* 0x000000201c1a7210 */ /* 0x000fe20007fde0ff */
[----:B------:R-:W-:Y:S01]  /*9970*/  IMAD R33, R38, 0x8, R4 ;  /* 0x0000000826217824 */ /* 0x000fe200078e0204 */
[----:B-1----:R-:W-:-:S02]  /*9980*/  PRMT R43, R39, 0x7770, RZ ;  /* 0x00007770272b7816 */ /* 0x002fc400000000ff */
[----:B------:R-:W-:Y:S01]  /*9990*/  FSETP.NEU.AND P5, PT, R31, RZ, PT ;  /* 0x000000ff1f00720b */ /* 0x000fe20003fad000 */
[----:B------:R-:W-:Y:S01]  /*99a0*/  IMAD R38, R38, 0x8, R33 ;  /* 0x0000000826267824 */ /* 0x000fe200078e0221 */
[----:B------:R-:W-:Y:S01]  /*99b0*/  PRMT R45, R39, 0x7772, RZ ;  /* 0x00007772272d7816 */ /* 0x000fe200000000ff */
[----:B------:R1:W-:Y:S01]  /*99c0*/  STG.E.U8 desc[UR12][R2.64], R43 ;  /* 0x0000002b02007986 */ /* 0x0003e2000c10110c */
[----:B------:R-:W-:Y:S02]  /*99d0*/  LOP3.LUT R31, R7, 0x70, RZ, 0xc0, !PT ;  /* 0x00000070071f7812 */ /* 0x000fe400078ec0ff */
[C---:B0-----:R-:W-:Y:S01]  /*99e0*/  PRMT R49, R40.reuse, 0x7770, RZ ;  /* 0x0000777028317816 */ /* 0x041fe200000000ff */
[----:B------:R0:W-:Y:S01]  /*99f0*/  STG.E.U8 desc[UR12][R8.64], R45 ;  /* 0x0000002d08007986 */ /* 0x0001e2000c10110c */
[-C--:B------:R-:W-:Y:S01]  /*9a00*/  LEA.HI.X.SX32 R7, R27, R48.reuse, 0x1, P4 ;  /* 0x000000301b077211 */ /* 0x080fe200020f0eff */
[----:B------:R-:W-:Y:S01]  /*9a10*/  VIADD R44, R31, UR10 ;  /* 0x0000000a1f2c7c36 */ /* 0x000fe20008000000 */
[----:B------:R-:W-:Y:S01]  /*9a20*/  PRMT R51, R40, 0x7772, RZ ;  /* 0x0000777228337816 */ /* 0x000fe200000000ff */
[----:B------:R2:W-:Y:S01]  /*9a30*/  STG.E.U8 desc[UR12][R10.64], R49 ;  /* 0x000000310a007986 */ /* 0x0005e2000c10110c */
[----:B------:R-:W-:-:S02]  /*9a40*/  LEA.HI.X.SX32 R27, R28, R48, 0x1, P6 ;  /* 0x000000301c1b7211 */ /* 0x000fc400030f0eff */
[----:B---3--:R-:W-:Y:S01]  /*9a50*/  PRMT R53, R41, 0x7770, RZ ;  /* 0x0000777029357816 */ /* 0x008fe200000000ff */
[----:B------:R3:W-:Y:S01]  /*9a60*/  STG.E.U8 desc[UR12][R12.64], R51 ;  /* 0x000000330c007986 */ /* 0x0007e2000c10110c */
[-C--:B------:R-:W-:Y:S02]  /*9a70*/  IADD3 R28, P4, R29, R32.reuse, RZ ;  /* 0x000000201d1c7210 */ /* 0x080fe40007f9e0ff */
[----:B----4-:R-:W-:Y:S01]  /*9a80*/  IADD3 R30, P6, R4, R32, RZ ;  /* 0x00000020041e7210 */ /* 0x010fe20007fde0ff */
[----:B------:R4:W-:Y:S01]  /*9a90*/  STG.E.U8 desc[UR12][R14.64], R53 ;  /* 0x000000350e007986 */ /* 0x0009e2000c10110c */
[----:B------:R-:W-:Y:S02]  /*9aa0*/  PRMT R55, R41, 0x7772, RZ ;  /* 0x0000777229377816 */ /* 0x000fe400000000ff */
[C---:B-----5:R-:W-:Y:S02]  /*9ab0*/  PRMT R57, R42.reuse, 0x7770, RZ ;  /* 0x000077702a397816 */ /* 0x060fe400000000ff */
[----:B-1----:R-:W-:Y:S01]  /*9ac0*/  PRMT R3, R42, 0x7772, RZ ;  /* 0x000077722a037816 */ /* 0x002fe200000000ff */
[----:B------:R-:W-:Y:S01]  /*9ad0*/  STG.E.U8 desc[UR12][R16.64], R55 ;  /* 0x0000003710007986 */ /* 0x000fe2000c10110c */
[----:B0-----:R-:W-:-:S02]  /*9ae0*/  PRMT R9, R39, 0x7771, RZ ;  /* 0x0000777127097816 */ /* 0x001fc400000000ff */
[-C--:B------:R-:W-:Y:S01]  /*9af0*/  LEA.HI.X.SX32 R29, R29, R48.reuse, 0x1, P4 ;  /* 0x000000301d1d7211 */ /* 0x080fe200020f0eff */
[----:B------:R0:W-:Y:S01]  /*9b00*/  STG.E.U8 desc[UR12][R18.64], R57 ;  /* 0x0000003912007986 */ /* 0x0001e2000c10110c */
[----:B------:R-:W-:Y:S02]  /*9b10*/  LEA.HI.X.SX32 R31, R4, R48, 0x1, P6 ;  /* 0x00000030041f7211 */ /* 0x000fe400030f0eff */
[----:B------:R-:W-:Y:S01]  /*9b20*/  PRMT R39, R39, 0x7773, RZ ;  /* 0x0000777327277816 */ /* 0x000fe200000000ff */
[----:B------:R-:W-:Y:S01]  /*9b30*/  STG.E.U8 desc[UR12][R20.64], R3 ;  /* 0x0000000314007986 */ /* 0x000fe2000c10110c */
[----:B------:R-:W-:Y:S02]  /*9b40*/  IADD3 R4, P4, R33, R32, RZ ;  /* 0x0000002021047210 */ /* 0x000fe40007f9e0ff */
[C---:B--2---:R-:W-:Y:S01]  /*9b50*/  PRMT R11, R40.reuse, 0x7771, RZ ;  /* 0x00007771280b7816 */ /* 0x044fe200000000ff */
[----:B------:R1:W-:Y:S01]  /*9b60*/  STG.E.U8 desc[UR12][R22.64], R9 ;  /* 0x0000000916007986 */ /* 0x0003e2000c10110c */
[----:B---3--:R-:W-:-:S02]  /*9b70*/  PRMT R13, R40, 0x7773, RZ ;  /* 0x00007773280d7816 */ /* 0x008fc400000000ff */
[----:B----4-:R-:W-:Y:S01]  /*9b80*/  PRMT R15, R41, 0x7771, RZ ;  /* 0x00007771290f7816 */ /* 0x010fe200000000ff */
[----:B------:R-:W-:Y:S01]  /*9b90*/  STG.E.U8 desc[UR12][R24.64], R39 ;  /* 0x0000002718007986 */ /* 0x000fe2000c10110c */
[----:B------:R-:W-:Y:S01]  /*9ba0*/  LEA.HI R44, R5, R44, RZ, 0x1f ;  /* 0x0000002c052c7211 */ /* 0x000fe200078ff8ff */
[----:B0-----:R-:W0:Y:S01]  /*9bb0*/  LDC.64 R18, c[0x0][0x230] ;  /* 0x00008c00ff127b82 */ /* 0x001e220000000a00 */
[----:B------:R-:W-:Y:S01]  /*9bc0*/  PRMT R41, R41, 0x7773, RZ ;  /* 0x0000777329297816 */ /* 0x000fe200000000ff */
[----:B------:R2:W-:Y:S01]  /*9bd0*/  STG.E.U8 desc[UR12][R6.64], R11 ;  /* 0x0000000b06007986 */ /* 0x0005e2000c10110c */
[----:B------:R-:W-:Y:S02]  /*9be0*/  LEA.HI.X.SX32 R5, R33, R48, 0x1, P4 ;  /* 0x0000003021057211 */ /* 0x000fe400020f0eff */
[----:B------:R-:W-:Y:S01]  /*9bf0*/  PRMT R17, R42, 0x7771, RZ ;  /* 0x000077712a117816 */ /* 0x000fe200000000ff */
[----:B------:R-:W-:Y:S01]  /*9c00*/  STG.E.U8 desc[UR12][R26.64], R13 ;  /* 0x0000000d1a007986 */ /* 0x000fe2000c10110c */
[----:B------:R-:W-:-:S02]  /*9c10*/  IADD3 R32, P6, R38, R32, RZ ;  /* 0x0000002026207210 */ /* 0x000fc40007fde0ff */
[----:B-1----:R-:W-:Y:S01]  /*9c20*/  FSEL R9, R34, -INF , P1 ;  /* 0xff80000022097808 */ /* 0x002fe20000800000 */
[----:B------:R-:W-:Y:S01]  /*9c30*/  STG.E.U8 desc[UR12][R28.64], R15 ;  /* 0x0000000f1c007986 */ /* 0x000fe2000c10110c */
[----:B------:R-:W-:Y:S02]  /*9c40*/  LEA.HI.X.SX32 R33, R38, R48, 0x1, P6 ;  /* 0x0000003026217211 */ /* 0x000fe400030f0eff */
[----:B------:R-:W-:Y:S01]  /*9c50*/  FSEL R2, R35, -INF , P3 ;  /* 0xff80000023027808 */ /* 0x000fe20001800000 */
[----:B------:R-:W-:Y:S01]  /*9c60*/  STG.E.U8 desc[UR12][R30.64], R41 ;  /* 0x000000291e007986 */ /* 0x000fe2000c10110c */
[----:B------:R-:W-:Y:S01]  /*9c70*/  FSEL R3, R36, -INF , P5 ;  /* 0xff80000024037808 */ /* 0x000fe20002800000 */
[----:B------:R-:W-:Y:S01]  /*9c80*/  FFMA R8, R9, 0.69314718246459960938, R46 ;  /* 0x3f31721809087823 */ /* 0x000fe2000000002e */
[----:B--2---:R-:W-:Y:S01]  /*9c90*/  FSEL R6, R37, -INF , P2 ;  /* 0xff80000025067808 */ /* 0x004fe20001000000 */
[----:B------:R1:W-:Y:S01]  /*9ca0*/  STG.E.U8 desc[UR12][R4.64], R17 ;  /* 0x0000001104007986 */ /* 0x0003e2000c10110c */
[----:B------:R-:W-:Y:S01]  /*9cb0*/  FFMA R9, R2, 0.69314718246459960938, R47 ;  /* 0x3f31721802097823 */ /* 0x000fe2000000002f */
[----:B------:R-:W-:Y:S01]  /*9cc0*/  FFMA R10, R3, 0.69314718246459960938, R64 ;  /* 0x3f317218030a7823 */ /* 0x000fe20000000040 */
[----:B------:R-:W-:-:S02]  /*9cd0*/  IMAD.SHL.U32 R3, R66, 0x4, RZ ;  /* 0x0000000442037824 */ /* 0x000fc400078e00ff */
[----:B------:R-:W-:-:S03]  /*9ce0*/  FFMA R11, R6, 0.69314718246459960938, R65 ;  /* 0x3f317218060b7823 */ /* 0x000fc60000000041 */
[----:B0-----:R-:W-:Y:S02]  /*9cf0*/  IADD3 R2, P1, P2, R3, UR11, R18 ;  /* 0x0000000b03027c10 */ /* 0x001fe4000fa3e012 */
[----:B-1----:R-:W-:Y:S02]  /*9d00*/  PRMT R5, R42, 0x7773, RZ ;  /* 0x000077732a057816 */ /* 0x002fe400000000ff */
[----:B------:R-:W-:Y:S01]  /*9d10*/  LEA R4, R0, UR10, 0x2 ;  /* 0x0000000a00047c11 */ /* 0x000fe2000f8e10ff */
[----:B------:R-:W-:Y:S02]  /*9d20*/  IMAD.HI R0, R66, 0x4, RZ ;  /* 0x0000000442007827 */ /* 0x000fe400078e02ff */
[----:B------:R0:W-:Y:S03]  /*9d30*/  STG.E.U8 desc[UR12][R32.64], R5 ;  /* 0x0000000520007986 */ /* 0x0001e6000c10110c */
[----:B------:R-:W-:Y:S01]  /*9d40*/  IADD3.X R3, R0, UR9, R19, P1, P2 ;  /* 0x0000000900037c10 */ /* 0x000fe20008fe4413 */
[----:B------:R-:W-:Y:S06]  /*9d50*/  BAR.SYNC.DEFER_BLOCKING 0x0 ;  /* 0x0000000000007b1d */ /* 0x000fec0000010000 */
[----:B------:R0:W-:Y:S02]  /*9d60*/  STS.128 [R4], R8 ;  /* 0x0000000804007388 */ /* 0x0001e40000000c00 */
[----:B------:R-:W-:Y:S06]  /*9d70*/  BAR.SYNC.DEFER_BLOCKING 0x0 ;  /* 0x0000000000007b1d */ /* 0x000fec0000010000 */
[----:B------:R-:W-:Y:S05]  /*9d80*/  @P0 EXIT ;  /* 0x000000000000094d */ /* 0x000fea0003800000 */
[----:B0-----:R-:W0:Y:S04]  /*9d90*/  LDS R5, [R44] ;  /* 0x000000002c057984 */ /* 0x001e280000000800 */
[----:B0-----:R-:W-:Y:S01]  /*9da0*/  STG.E desc[UR12][R2.64], R5 ;  /* 0x0000000502007986 */ /* 0x001fe2000c10190c */
[----:B------:R-:W-:Y:S05]  /*9db0*/  EXIT ;  /* 0x000000000000794d */ /* 0x000fea0003800000 */
.L_x_10:
[----:B------:R-:W-:-:S00]  /*9dc0*/  BRA `(.L_x_10) ;  /* 0xfffffffc00fc7947 */ /* 0x000fc0000383ffff */
[----:B------:R-:W-:-:S00]  /*9dd0*/  NOP ;  /* 0x0000000000007918 */ /* 0x000fc00000000000 */
        /* <DEDUP_REMOVED lines=10> */
.L_x_11:


//--------------------- .nv.global.init           --------------------------
	.section	.nv.global.init,"aw",@progbits
.nv.global.init:
	.type		_$_str,@object
	.size		_$_str,(.L_0 - _$_str)
_$_str:
        /*0000*/ 	.byte	0x5f, 0x5f, 0x43, 0x55, 0x44, 0x41, 0x5f, 0x46, 0x54, 0x5a, 0x00
.L_0:


//--------------------- .nv.shared.attn_fwd       --------------------------
	.section	.nv.shared.attn_fwd,"aw",@nobits
	.sectionflags	@""
	.align	16
	.zero		1024


//--------------------- .nv.shared.reserved.0     --------------------------
	.section	.nv.shared.reserved.0,"aw",@nobits
	.weak		__nv_reservedSMEM_offset_0_alias
	.size		__nv_reservedSMEM_offset_0_alias, 0, 0
	.other		__nv_reservedSMEM_offset_0_alias,@"STO_CUDA_RESERVED_SHARED STV_DEFAULT"
__nv_reservedSMEM_offset_0_alias:
	.zero		0


//--------------------- .nv.constant0.attn_fwd    --------------------------
	.section	.nv.constant0.attn_fwd,"a",@progbits
	.sectionflags	@""
	.align	4
.nv.constant0.attn_fwd:
	.zero		664


//--------------------- SYMBOLS --------------------------

	.type		.nv.reservedSmem.offset0,@object
	.size		.nv.reservedSmem.offset0,0x4
